	.target	sm_100a

	.elftype	@"ET_EXEC"


//--------------------- .note.nv.tkinfo           --------------------------
	.section	.note.nv.tkinfo,"",@"SHT_NOTE"
	.sectionflags	@"SHF_NOTE_NV_TKINFO"
	.tkinfo
        /*0018*/ 	.word	0x00000002
        /*0030*/ 	.string	""
        /*0030*/ 	.string	"ptxas"
        /*0030*/ 	.string	"Cuda compilation tools, release 13.0, V13.0.88"
        /*0030*/ 	.string	"Build cuda_13.0.r13.0/compiler.36424714_0"
        /*0030*/ 	.string	"-arch sm_100a -m 64 "



//--------------------- .note.nv.cuinfo           --------------------------
	.section	.note.nv.cuinfo,"",@"SHT_NOTE"
	.sectionflags	@"SHF_NOTE_NV_CUINFO"
        /*0018*/ 	.short	0x0002
        /*001a*/ 	.short	0x0064
        /*001c*/ 	.short	0x0082
	.zero		2


//--------------------- .nv.info                  --------------------------
	.section	.nv.info,"",@"SHT_CUDA_INFO"
	.align	4


	//----- nvinfo : EIATTR_REGCOUNT
	.align		4
        /*0000*/ 	.byte	0x04, 0x2f
        /*0002*/ 	.short	(.L_19 - .L_18)
	.align		4
.L_18:
        /*0004*/ 	.word	index@(_ZN7cutlass13device_kernelINS_4gemm6kernel13GemmUniversalIN4cute5tupleIJiiiiEEENS1_10collective13CollectiveMmaINS1_35MainloopSm100TmaUmmaWarpSpecializedILi5ELi2ELi4ENS5_IJNS4_1CILi2EEESB_NSA_ILi1EEEEEEEENS5_IJNSA_ILi128EEESF_NSA_ILi64EEEEEENS_12float_e4m3_tENS5_IJlSC_lEEESI_SJ_NS4_8TiledMMAINS4_8MMA_AtomIJNS4_10MMA_TraitsINS4_25SM100_MMA_F8F6F4_2x1SM_SSEJSI_SI_fSF_SF_NS4_17integral_constantINS4_4UMMA5MajorELSQ_0EEESR_NSO_INSP_7ScaleInELSS_0EEEST_EEEEEENS4_6LayoutINS5_IJSC_SC_SC_EEENS5_IJNSA_ILi0EEESY_SY_EEEEENS5_IJNS4_10UnderscoreES11_S11_EEEEENS4_28SM100_TMA_2SM_LOAD_MULTICASTENS4_14ComposedLayoutINS4_7SwizzleILi2ELi4ELi3EEENS4_18smem_ptr_flag_bitsILi8EEENSW_INS5_IJNSA_ILi8EEESG_EEENS5_IJSG_SC_EEEEEEEvNS4_8identityENS4_18SM100_TMA_2SM_LOADES1E_vS1F_EENS_8epilogue10collective18CollectiveEpilogueINS1I_23Sm100TmaWarpSpecializedILi2ELi2ELi32ELb0ELb0EEEJNS5_IJSG_SF_SG_EEENS5_IJNSW_ISG_SC_EENSW_INS5_IJNSA_ILi32EEESB_EEENS5_IJSC_SG_EEEEEEEESI_SJ_SI_SJ_NS1I_6fusion15FusionCallbacksIS1M_NS1U_17LinearCombinationISI_fSI_fLNS_15FloatRoundStyleE2EEES1N_S1T_JEEENS4_5SM1004TMEM4LOAD26SM100_TMEM_LOAD_32dp32b32xENS4_13SM90_TMA_LOADENS15_INS16_ILi1ELi4ELi3EEES19_NSW_INS5_IJS1A_S1P_EEENS5_IJS1P_SC_EEEEEEENS4_39AutoVectorizingCopyWithAssumedAlignmentILi128EEENS4_14SM90_TMA_STOREES29_S2B_S2B_EEEvvEEEEvNT_6ParamsE)
        /*0008*/ 	.word	0x00000072


	//----- nvinfo : EIATTR_FRAME_SIZE
	.align		4
.L_19:
        /*000c*/ 	.byte	0x04, 0x11
        /*000e*/ 	.short	(.L_21 - .L_20)
	.align		4
.L_20:
        /*0010*/ 	.word	index@($__internal_2_$__cuda_sm10x_tcgen05_guardrail_trap_unallocated_columns_being_dealloced)
        /*0014*/ 	.word	0x00000000


	//----- nvinfo : EIATTR_FRAME_SIZE
	.align		4
.L_21:
        /*0018*/ 	.byte	0x04, 0x11
        /*001a*/ 	.short	(.L_23 - .L_22)
	.align		4
.L_22:
        /*001c*/ 	.word	index@($__internal_1_$__cuda_sm10x_tcgen05_guardrail_trap_phase_invalid_during_alloc)
        /*0020*/ 	.word	0x00000000


	//----- nvinfo : EIATTR_FRAME_SIZE
	.align		4
.L_23:
        /*0024*/ 	.byte	0x04, 0x11
        /*0026*/ 	.short	(.L_25 - .L_24)
	.align		4
.L_24:
        /*0028*/ 	.word	index@($__internal_0_$__cuda_sm10x_tcgen05_guardrail_trap_col_being_dealloced_not_returned_by_alloc)
        /*002c*/ 	.word	0x00000000


	//----- nvinfo : EIATTR_FRAME_SIZE
	.align		4
.L_25:
        /*0030*/ 	.byte	0x04, 0x11
        /*0032*/ 	.short	(.L_27 - .L_26)
	.align		4
.L_26:
        /*0034*/ 	.word	index@(_ZN7cutlass13device_kernelINS_4gemm6kernel13GemmUniversalIN4cute5tupleIJiiiiEEENS1_10collective13CollectiveMmaINS1_35MainloopSm100TmaUmmaWarpSpecializedILi5ELi2ELi4ENS5_IJNS4_1CILi2EEESB_NSA_ILi1EEEEEEEENS5_IJNSA_ILi128EEESF_NSA_ILi64EEEEEENS_12float_e4m3_tENS5_IJlSC_lEEESI_SJ_NS4_8TiledMMAINS4_8MMA_AtomIJNS4_10MMA_TraitsINS4_25SM100_MMA_F8F6F4_2x1SM_SSEJSI_SI_fSF_SF_NS4_17integral_constantINS4_4UMMA5MajorELSQ_0EEESR_NSO_INSP_7ScaleInELSS_0EEEST_EEEEEENS4_6LayoutINS5_IJSC_SC_SC_EEENS5_IJNSA_ILi0EEESY_SY_EEEEENS5_IJNS4_10UnderscoreES11_S11_EEEEENS4_28SM100_TMA_2SM_LOAD_MULTICASTENS4_14ComposedLayoutINS4_7SwizzleILi2ELi4ELi3EEENS4_18smem_ptr_flag_bitsILi8EEENSW_INS5_IJNSA_ILi8EEESG_EEENS5_IJSG_SC_EEEEEEEvNS4_8identityENS4_18SM100_TMA_2SM_LOADES1E_vS1F_EENS_8epilogue10collective18CollectiveEpilogueINS1I_23Sm100TmaWarpSpecializedILi2ELi2ELi32ELb0ELb0EEEJNS5_IJSG_SF_SG_EEENS5_IJNSW_ISG_SC_EENSW_INS5_IJNSA_ILi32EEESB_EEENS5_IJSC_SG_EEEEEEEESI_SJ_SI_SJ_NS1I_6fusion15FusionCallbacksIS1M_NS1U_17LinearCombinationISI_fSI_fLNS_15FloatRoundStyleE2EEES1N_S1T_JEEENS4_5SM1004TMEM4LOAD26SM100_TMEM_LOAD_32dp32b32xENS4_13SM90_TMA_LOADENS15_INS16_ILi1ELi4ELi3EEES19_NSW_INS5_IJS1A_S1P_EEENS5_IJS1P_SC_EEEEEEENS4_39AutoVectorizingCopyWithAssumedAlignmentILi128EEENS4_14SM90_TMA_STOREES29_S2B_S2B_EEEvvEEEEvNT_6ParamsE)
        /*0038*/ 	.word	0x00000000


	//----- nvinfo : EIATTR_MIN_STACK_SIZE
	.align		4
.L_27:
        /*003c*/ 	.byte	0x04, 0x12
        /*003e*/ 	.short	(.L_29 - .L_28)
	.align		4
.L_28:
        /*0040*/ 	.word	index@(_ZN7cutlass13device_kernelINS_4gemm6kernel13GemmUniversalIN4cute5tupleIJiiiiEEENS1_10collective13CollectiveMmaINS1_35MainloopSm100TmaUmmaWarpSpecializedILi5ELi2ELi4ENS5_IJNS4_1CILi2EEESB_NSA_ILi1EEEEEEEENS5_IJNSA_ILi128EEESF_NSA_ILi64EEEEEENS_12float_e4m3_tENS5_IJlSC_lEEESI_SJ_NS4_8TiledMMAINS4_8MMA_AtomIJNS4_10MMA_TraitsINS4_25SM100_MMA_F8F6F4_2x1SM_SSEJSI_SI_fSF_SF_NS4_17integral_constantINS4_4UMMA5MajorELSQ_0EEESR_NSO_INSP_7ScaleInELSS_0EEEST_EEEEEENS4_6LayoutINS5_IJSC_SC_SC_EEENS5_IJNSA_ILi0EEESY_SY_EEEEENS5_IJNS4_10UnderscoreES11_S11_EEEEENS4_28SM100_TMA_2SM_LOAD_MULTICASTENS4_14ComposedLayoutINS4_7SwizzleILi2ELi4ELi3EEENS4_18smem_ptr_flag_bitsILi8EEENSW_INS5_IJNSA_ILi8EEESG_EEENS5_IJSG_SC_EEEEEEEvNS4_8identityENS4_18SM100_TMA_2SM_LOADES1E_vS1F_EENS_8epilogue10collective18CollectiveEpilogueINS1I_23Sm100TmaWarpSpecializedILi2ELi2ELi32ELb0ELb0EEEJNS5_IJSG_SF_SG_EEENS5_IJNSW_ISG_SC_EENSW_INS5_IJNSA_ILi32EEESB_EEENS5_IJSC_SG_EEEEEEEESI_SJ_SI_SJ_NS1I_6fusion15FusionCallbacksIS1M_NS1U_17LinearCombinationISI_fSI_fLNS_15FloatRoundStyleE2EEES1N_S1T_JEEENS4_5SM1004TMEM4LOAD26SM100_TMEM_LOAD_32dp32b32xENS4_13SM90_TMA_LOADENS15_INS16_ILi1ELi4ELi3EEES19_NSW_INS5_IJS1A_S1P_EEENS5_IJS1P_SC_EEEEEEENS4_39AutoVectorizingCopyWithAssumedAlignmentILi128EEENS4_14SM90_TMA_STOREES29_S2B_S2B_EEEvvEEEEvNT_6ParamsE)
        /*0044*/ 	.word	0x00000000
.L_29:


//--------------------- .nv.compat                --------------------------
	.section	.nv.compat,"",@"SHT_CUDA_COMPAT_INFO"
	.align	4
        /*0000*/ 	.byte	0x02, 0x09, 0x01, 0x00, 0x02, 0x02, 0x02, 0x00, 0x02, 0x05, 0x05, 0x00, 0x03, 0x07, 0x01, 0x01
        /*0010*/ 	.byte	0x02, 0x03, 0x01, 0x00, 0x02, 0x06, 0x01, 0x00, 0x04, 0x0b, 0x08, 0x00, 0x09, 0x00, 0x00, 0x00
        /*0020*/ 	.byte	0x00, 0x00, 0x00, 0x00


//--------------------- .nv.info._ZN7cutlass13device_kernelINS_4gemm6kernel13GemmUniversalIN4cute5tupleIJiiiiEEENS1_10collective13CollectiveMmaINS1_35MainloopSm100TmaUmmaWarpSpecializedILi5ELi2ELi4ENS5_IJNS4_1CILi2EEESB_NSA_ILi1EEEEEEEENS5_IJNSA_ILi128EEESF_NSA_ILi64EEEEEENS_12float_e4m3_tENS5_IJlSC_lEEESI_SJ_NS4_8TiledMMAINS4_8MMA_AtomIJNS4_10MMA_TraitsINS4_25SM100_MMA_F8F6F4_2x1SM_SSEJSI_SI_fSF_SF_NS4_17integral_constantINS4_4UMMA5MajorELSQ_0EEESR_NSO_INSP_7ScaleInELSS_0EEEST_EEEEEENS4_6LayoutINS5_IJSC_SC_SC_EEENS5_IJNSA_ILi0EEESY_SY_EEEEENS5_IJNS4_10UnderscoreES11_S11_EEEEENS4_28SM100_TMA_2SM_LOAD_MULTICASTENS4_14ComposedLayoutINS4_7SwizzleILi2ELi4ELi3EEENS4_18smem_ptr_flag_bitsILi8EEENSW_INS5_IJNSA_ILi8EEESG_EEENS5_IJSG_SC_EEEEEEEvNS4_8identityENS4_18SM100_TMA_2SM_LOADES1E_vS1F_EENS_8epilogue10collective18CollectiveEpilogueINS1I_23Sm100TmaWarpSpecializedILi2ELi2ELi32ELb0ELb0EEEJNS5_IJSG_SF_SG_EEENS5_IJNSW_ISG_SC_EENSW_INS5_IJNSA_ILi32EEESB_EEENS5_IJSC_SG_EEEEEEEESI_SJ_SI_SJ_NS1I_6fusion15FusionCallbacksIS1M_NS1U_17LinearCombinationISI_fSI_fLNS_15FloatRoundStyleE2EEES1N_S1T_JEEENS4_5SM1004TMEM4LOAD26SM100_TMEM_LOAD_32dp32b32xENS4_13SM90_TMA_LOADENS15_INS16_ILi1ELi4ELi3EEES19_NSW_INS5_IJS1A_S1P_EEENS5_IJS1P_SC_EEEEEEENS4_39AutoVectorizingCopyWithAssumedAlignmentILi128EEENS4_14SM90_TMA_STOREES29_S2B_S2B_EEEvvEEEEvNT_6ParamsE --------------------------
	.section	.nv.info._ZN7cutlass13device_kernelINS_4gemm6kernel13GemmUniversalIN4cute5tupleIJiiiiEEENS1_10collective13CollectiveMmaINS1_35MainloopSm100TmaUmmaWarpSpecializedILi5ELi2ELi4ENS5_IJNS4_1CILi2EEESB_NSA_ILi1EEEEEEEENS5_IJNSA_ILi128EEESF_NSA_ILi64EEEEEENS_12float_e4m3_tENS5_IJlSC_lEEESI_SJ_NS4_8TiledMMAINS4_8MMA_AtomIJNS4_10MMA_TraitsINS4_25SM100_MMA_F8F6F4_2x1SM_SSEJSI_SI_fSF_SF_NS4_17integral_constantINS4_4UMMA5MajorELSQ_0EEESR_NSO_INSP_7ScaleInELSS_0EEEST_EEEEEENS4_6LayoutINS5_IJSC_SC_SC_EEENS5_IJNSA_ILi0EEESY_SY_EEEEENS5_IJNS4_10UnderscoreES11_S11_EEEEENS4_28SM100_TMA_2SM_LOAD_MULTICASTENS4_14ComposedLayoutINS4_7SwizzleILi2ELi4ELi3EEENS4_18smem_ptr_flag_bitsILi8EEENSW_INS5_IJNSA_ILi8EEESG_EEENS5_IJSG_SC_EEEEEEEvNS4_8identityENS4_18SM100_TMA_2SM_LOADES1E_vS1F_EENS_8epilogue10collective18CollectiveEpilogueINS1I_23Sm100TmaWarpSpecializedILi2ELi2ELi32ELb0ELb0EEEJNS5_IJSG_SF_SG_EEENS5_IJNSW_ISG_SC_EENSW_INS5_IJNSA_ILi32EEESB_EEENS5_IJSC_SG_EEEEEEEESI_SJ_SI_SJ_NS1I_6fusion15FusionCallbacksIS1M_NS1U_17LinearCombinationISI_fSI_fLNS_15FloatRoundStyleE2EEES1N_S1T_JEEENS4_5SM1004TMEM4LOAD26SM100_TMEM_LOAD_32dp32b32xENS4_13SM90_TMA_LOADENS15_INS16_ILi1ELi4ELi3EEES19_NSW_INS5_IJS1A_S1P_EEENS5_IJS1P_SC_EEEEEEENS4_39AutoVectorizingCopyWithAssumedAlignmentILi128EEENS4_14SM90_TMA_STOREES29_S2B_S2B_EEEvvEEEEvNT_6ParamsE,"",@"SHT_CUDA_INFO"
	.sectionflags	@""
	.align	4


	//----- nvinfo : EIATTR_CUDA_API_VERSION
	.align		4
        /*0000*/ 	.byte	0x04, 0x37
        /*0002*/ 	.short	(.L_31 - .L_30)
.L_30:
        /*0004*/ 	.word	0x00000082


	//----- nvinfo : EIATTR_KPARAM_INFO
	.align		4
.L_31:
        /*0008*/ 	.byte	0x04, 0x17
        /*000a*/ 	.short	(.L_33 - .L_32)
.L_32:
        /*000c*/ 	.word	0x00000000
        /*0010*/ 	.short	0x0000
        /*0012*/ 	.short	0x0000
        /*0014*/ 	.byte	0x00, 0xf0, 0x01, 0x20


	//----- nvinfo : EIATTR_AT_ENTRY_FRAGMENTS
	.align		4
.L_33:
        /*0018*/ 	.byte	0x04, 0x4f
        /*001a*/ 	.short	(.L_35 - .L_34)


	//   ....[0]....
.L_34:
        /*001c*/ 	.word	0x00000007


	//----- nvinfo : EIATTR_RESERVED_SMEM_USED
	.align		4
.L_35:
        /*0020*/ 	.byte	0x01, 0x41
	.zero		2


	//----- nvinfo : EIATTR_SPARSE_MMA_MASK
	.align		4
        /*0024*/ 	.byte	0x03, 0x50
        /*0026*/ 	.short	0x0000


	//----- nvinfo : EIATTR_TCGEN05_2CTA_USED
	.align		4
        /*0028*/ 	.byte	0x01, 0x52
	.zero		2


	//----- nvinfo : EIATTR_MAXREG_COUNT
	.align		4
        /*002c*/ 	.byte	0x03, 0x1b
        /*002e*/ 	.short	0x00ff


	//----- nvinfo : EIATTR_NUM_BARRIERS
	.align		4
        /*0030*/ 	.byte	0x02, 0x4c
        /*0032*/ 	.byte	0x07
	.zero		1


	//----- nvinfo : EIATTR_EXTERNS
	.align		4
        /*0034*/ 	.byte	0x04, 0x0f
        /*0036*/ 	.short	(.L_37 - .L_36)


	//   ....[0]....
	.align		4
.L_36:
        /*0038*/ 	.word	index@(__assertfail)


	//----- nvinfo : EIATTR_MERCURY_ISA_VERSION
	.align		4
.L_37:
        /*003c*/ 	.byte	0x03, 0x5f
        /*003e*/ 	.short	0x0101


	//----- nvinfo : EIATTR_INT_WARP_WIDE_INSTR_OFFSETS
	.align		4
        /*0040*/ 	.byte	0x04, 0x31
        /*0042*/ 	.short	(.L_39 - .L_38)


	//   ....[0]....
.L_38:
        /*0044*/ 	.word	0x00000d50


	//   ....[1]....
        /*0048*/ 	.word	0x00000df0


	//   ....[2]....
        /*004c*/ 	.word	0x00004240


	//   ....[3]....
        /*0050*/ 	.word	0x00004260


	//   ....[4]....
        /*0054*/ 	.word	0x00004290


	//   ....[5]....
        /*0058*/ 	.word	0x00004db0


	//   ....[6]....
        /*005c*/ 	.word	0x00004e50


	//   ....[7]....
        /*0060*/ 	.word	0x00004f00


	//   ....[8]....
        /*0064*/ 	.word	0x00004fa0


	//   ....[9]....
        /*0068*/ 	.word	0x00005090


	//   ....[10]....
        /*006c*/ 	.word	0x00005160


	//----- nvinfo : EIATTR_COOP_GROUP_MASK_REGIDS
	.align		4
.L_39:
        /*0070*/ 	.byte	0x04, 0x29
        /*0072*/ 	.short	(.L_41 - .L_40)


	//   ....[0]....
.L_40:
        /*0074*/ 	.word	0xffffffff


	//   ....[1]....
        /*0078*/ 	.word	0xffffffff


	//   ....[2]....
        /*007c*/ 	.word	0xffffffff


	//   ....[3]....
        /*0080*/ 	.word	0xffffffff


	//   ....[4]....
        /*0084*/ 	.word	0xffffffff


	//   ....[5]....
        /*0088*/ 	.word	0xffffffff


	//   ....[6]....
        /*008c*/ 	.word	0xffffffff


	//   ....[7]....
        /*0090*/ 	.word	0xffffffff


	//   ....[8]....
        /*0094*/ 	.word	0xffffffff


	//   ....[9]....
        /*0098*/ 	.word	0xffffffff


	//   ....[10]....
        /*009c*/ 	.word	0xffffffff


	//   ....[11]....
        /*00a0*/ 	.word	0xffffffff


	//   ....[12]....
        /*00a4*/ 	.word	0xffffffff


	//   ....[13]....
        /*00a8*/ 	.word	0xffffffff


	//----- nvinfo : EIATTR_COOP_GROUP_INSTR_OFFSETS
	.align		4
.L_41:
        /*00ac*/ 	.byte	0x04, 0x28
        /*00ae*/ 	.short	(.L_43 - .L_42)


	//   ....[0]....
.L_42:
        /*00b0*/ 	.word	0x000000b0


	//   ....[1]....
        /*00b4*/ 	.word	0x00000520


	//   ....[2]....
        /*00b8*/ 	.word	0x00000700


	//   ....[3]....
        /*00bc*/ 	.word	0x00000850


	//   ....[4]....
        /*00c0*/ 	.word	0x00000940


	//   ....[5]....
        /*00c4*/ 	.word	0x00000aa0


	//   ....[6]....
        /*00c8*/ 	.word	0x00000c30


	//   ....[7]....
        /*00cc*/ 	.word	0x00000e70


	//   ....[8]....
        /*00d0*/ 	.word	0x000021c0


	//   ....[9]....
        /*00d4*/ 	.word	0x00003100


	//   ....[10]....
        /*00d8*/ 	.word	0x000035d0


	//   ....[11]....
        /*00dc*/ 	.word	0x00003600


	//   ....[12]....
        /*00e0*/ 	.word	0x00004140


	//   ....[13]....
        /*00e4*/ 	.word	0x00004350


	//----- nvinfo : EIATTR_VRC_CTA_INIT_COUNT
	.align		4
.L_43:
        /*00e8*/ 	.byte	0x02, 0x4a
        /*00ea*/ 	.byte	0x80
	.zero		1


	//----- nvinfo : EIATTR_SYSCALL_OFFSETS
	.align		4
        /*00ec*/ 	.byte	0x04, 0x46
        /*00ee*/ 	.short	(.L_45 - .L_44)


	//   ....[0]....
.L_44:
        /*00f0*/ 	.word	0x00005c70


	//   ....[1]....
        /*00f4*/ 	.word	0x00005db0


	//   ....[2]....
        /*00f8*/ 	.word	0x000065d0


	//   ....[3]....
        /*00fc*/ 	.word	0x000073c0


	//----- nvinfo : EIATTR_MBARRIER_INSTR_OFFSETS
	.align		4
.L_45:
        /*0100*/ 	.byte	0x04, 0x39
        /*0102*/ 	.short	(.L_47 - .L_46)


	//   ....[0]....
.L_46:
        /*0104*/ 	.word	0x00000650
        /*0108*/ 	.word	0x000000ff
        /*010c*/ 	.word	0x00000000
        /*0110*/ 	.short	0x0100
        /*0112*/ 	.byte	0x04
	.zero		1


	//   ....[1]....
        /*0114*/ 	.word	0x00000660
        /*0118*/ 	.word	0x000000ff
        /*011c*/ 	.word	0x00000028
        /*0120*/ 	.short	0x0100
        /*0122*/ 	.byte	0x04
	.zero		1


	//   ....[2]....
        /*0124*/ 	.word	0x00000670
        /*0128*/ 	.word	0x000000ff
        /*012c*/ 	.word	0x00000008
        /*0130*/ 	.short	0x0100
        /*0132*/ 	.byte	0x04
	.zero		1


	//   ....[3]....
        /*0134*/ 	.word	0x00000680
        /*0138*/ 	.word	0x000000ff
        /*013c*/ 	.word	0x00000030
        /*0140*/ 	.short	0x0100
        /*0142*/ 	.byte	0x04
	.zero		1


	//   ....[4]....
        /*0144*/ 	.word	0x00000690
        /*0148*/ 	.word	0x000000ff
        /*014c*/ 	.word	0x00000010
        /*0150*/ 	.short	0x0100
        /*0152*/ 	.byte	0x04
	.zero		1


	//   ....[5]....
        /*0154*/ 	.word	0x000006a0
        /*0158*/ 	.word	0x000000ff
        /*015c*/ 	.word	0x00000038
        /*0160*/ 	.short	0x0100
        /*0162*/ 	.byte	0x04
	.zero		1


	//   ....[6]....
        /*0164*/ 	.word	0x000006b0
        /*0168*/ 	.word	0x000000ff
        /*016c*/ 	.word	0x00000018
        /*0170*/ 	.short	0x0100
        /*0172*/ 	.byte	0x04
	.zero		1


	//   ....[7]....
        /*0174*/ 	.word	0x000006c0
        /*0178*/ 	.word	0x000000ff
        /*017c*/ 	.word	0x00000040
        /*0180*/ 	.short	0x0100
        /*0182*/ 	.byte	0x04
	.zero		1


	//   ....[8]....
        /*0184*/ 	.word	0x000006d0
        /*0188*/ 	.word	0x000000ff
        /*018c*/ 	.word	0x00000020
        /*0190*/ 	.short	0x0100
        /*0192*/ 	.byte	0x04
	.zero		1


	//   ....[9]....
        /*0194*/ 	.word	0x000006e0
        /*0198*/ 	.word	0x000000ff
        /*019c*/ 	.word	0x00000048
        /*01a0*/ 	.short	0x0100
        /*01a2*/ 	.byte	0x04
	.zero		1


	//   ....[10]....
        /*01a4*/ 	.word	0x00000800
        /*01a8*/ 	.word	0x000000ff
        /*01ac*/ 	.word	0x00000050
        /*01b0*/ 	.short	0x0100
        /*01b2*/ 	.byte	0x04
	.zero		1


	//   ....[11]....
        /*01b4*/ 	.word	0x00000810
        /*01b8*/ 	.word	0x000000ff
        /*01bc*/ 	.word	0x00000060
        /*01c0*/ 	.short	0x0100
        /*01c2*/ 	.byte	0x04
	.zero		1


	//   ....[12]....
        /*01c4*/ 	.word	0x00000820
        /*01c8*/ 	.word	0x000000ff
        /*01cc*/ 	.word	0x00000058
        /*01d0*/ 	.short	0x0100
        /*01d2*/ 	.byte	0x04
	.zero		1


	//   ....[13]....
        /*01d4*/ 	.word	0x00000830
        /*01d8*/ 	.word	0x000000ff
        /*01dc*/ 	.word	0x00000068
        /*01e0*/ 	.short	0x0100
        /*01e2*/ 	.byte	0x04
	.zero		1


	//   ....[14]....
        /*01e4*/ 	.word	0x00000910
        /*01e8*/ 	.word	0x000000ff
        /*01ec*/ 	.word	0x00000070
        /*01f0*/ 	.short	0x0100
        /*01f2*/ 	.byte	0x06
	.zero		1


	//   ....[15]....
        /*01f4*/ 	.word	0x00000920
        /*01f8*/ 	.word	0x000000ff
        /*01fc*/ 	.word	0x00000078
        /*0200*/ 	.short	0x0100
        /*0202*/ 	.byte	0x06
	.zero		1


	//   ....[16]....
        /*0204*/ 	.word	0x00000a50
        /*0208*/ 	.word	0x000000ff
        /*020c*/ 	.word	0x00000080
        /*0210*/ 	.short	0x0100
        /*0212*/ 	.byte	0x06
	.zero		1


	//   ....[17]....
        /*0214*/ 	.word	0x00000a60
        /*0218*/ 	.word	0x000000ff
        /*021c*/ 	.word	0x00000090
        /*0220*/ 	.short	0x0100
        /*0222*/ 	.byte	0x06
	.zero		1


	//   ....[18]....
        /*0224*/ 	.word	0x00000a70
        /*0228*/ 	.word	0x000000ff
        /*022c*/ 	.word	0x00000088
        /*0230*/ 	.short	0x0100
        /*0232*/ 	.byte	0x06
	.zero		1


	//   ....[19]....
        /*0234*/ 	.word	0x00000a80
        /*0238*/ 	.word	0x000000ff
        /*023c*/ 	.word	0x00000098
        /*0240*/ 	.short	0x0100
        /*0242*/ 	.byte	0x06
	.zero		1


	//   ....[20]....
        /*0244*/ 	.word	0x00000ba0
        /*0248*/ 	.word	0x000000ff
        /*024c*/ 	.word	0x000000a0
        /*0250*/ 	.short	0x0100
        /*0252*/ 	.byte	0x04
	.zero		1


	//   ....[21]....
        /*0254*/ 	.word	0x00000bb0
        /*0258*/ 	.word	0x000000ff
        /*025c*/ 	.word	0x000000c0
        /*0260*/ 	.short	0x0100
        /*0262*/ 	.byte	0x04
	.zero		1


	//   ....[22]....
        /*0264*/ 	.word	0x00000bc0
        /*0268*/ 	.word	0x000000ff
        /*026c*/ 	.word	0x000000a8
        /*0270*/ 	.short	0x0100
        /*0272*/ 	.byte	0x04
	.zero		1


	//   ....[23]....
        /*0274*/ 	.word	0x00000bd0
        /*0278*/ 	.word	0x000000ff
        /*027c*/ 	.word	0x000000c8
        /*0280*/ 	.short	0x0100
        /*0282*/ 	.byte	0x04
	.zero		1


	//   ....[24]....
        /*0284*/ 	.word	0x00000be0
        /*0288*/ 	.word	0x000000ff
        /*028c*/ 	.word	0x000000b0
        /*0290*/ 	.short	0x0100
        /*0292*/ 	.byte	0x04
	.zero		1


	//   ....[25]....
        /*0294*/ 	.word	0x00000bf0
        /*0298*/ 	.word	0x000000ff
        /*029c*/ 	.word	0x000000d0
        /*02a0*/ 	.short	0x0100
        /*02a2*/ 	.byte	0x04
	.zero		1


	//   ....[26]....
        /*02a4*/ 	.word	0x00000c00
        /*02a8*/ 	.word	0x000000ff
        /*02ac*/ 	.word	0x000000b8
        /*02b0*/ 	.short	0x0100
        /*02b2*/ 	.byte	0x04
	.zero		1


	//   ....[27]....
        /*02b4*/ 	.word	0x00000c10
        /*02b8*/ 	.word	0x000000ff
        /*02bc*/ 	.word	0x000000d8
        /*02c0*/ 	.short	0x0100
        /*02c2*/ 	.byte	0x04
	.zero		1


	//   ....[28]....
        /*02c4*/ 	.word	0x00000d00
        /*02c8*/ 	.word	0x000000ff
        /*02cc*/ 	.word	0x000000e0
        /*02d0*/ 	.short	0x0100
        /*02d2*/ 	.byte	0x04
	.zero		1


	//   ....[29]....
        /*02d4*/ 	.word	0x00000d10
        /*02d8*/ 	.word	0x000000ff
        /*02dc*/ 	.word	0x000000f0
        /*02e0*/ 	.short	0x0100
        /*02e2*/ 	.byte	0x04
	.zero		1


	//   ....[30]....
        /*02e4*/ 	.word	0x00000d20
        /*02e8*/ 	.word	0x000000ff
        /*02ec*/ 	.word	0x000000e8
        /*02f0*/ 	.short	0x0100
        /*02f2*/ 	.byte	0x04
	.zero		1


	//   ....[31]....
        /*02f4*/ 	.word	0x00000d30
        /*02f8*/ 	.word	0x000000ff
        /*02fc*/ 	.word	0x000000f8
        /*0300*/ 	.short	0x0100
        /*0302*/ 	.byte	0x04
	.zero		1


	//   ....[32]....
        /*0304*/ 	.word	0x00000e30
        /*0308*/ 	.word	0x000000ff
        /*030c*/ 	.word	0x00000100
        /*0310*/ 	.short	0x0100
        /*0312*/ 	.byte	0x06
	.zero		1


	//   ....[33]....
        /*0314*/ 	.word	0x000019e0
        /*0318*/ 	.word	0x00000003
        /*031c*/ 	.word	0x000000f0
        /*0320*/ 	.short	0x010a
        /*0322*/ 	.byte	0xff
	.zero		1


	//   ....[34]....
        /*0324*/ 	.word	0x00001a10
        /*0328*/ 	.word	0x00000003
        /*032c*/ 	.word	0x000000e0
        /*0330*/ 	.short	0x0101
        /*0332*/ 	.byte	0xff
	.zero		1


	//   ....[35]....
        /*0334*/ 	.word	0x00001ad0
        /*0338*/ 	.word	0x000000ff
        /*033c*/ 	.word	0x00000028
        /*0340*/ 	.short	0x010a
        /*0342*/ 	.byte	0x04
	.zero		1


	//   ....[36]....
        /*0344*/ 	.word	0x00001ba0
        /*0348*/ 	.word	0x000000ff
        /*034c*/ 	.word	0x00000028
        /*0350*/ 	.short	0x010a
        /*0352*/ 	.byte	0x21
	.zero		1


	//   ....[37]....
        /*0354*/ 	.word	0x00001d50
        /*0358*/ 	.word	0x000000ff
        /*035c*/ 	.word	0x00000028
        /*0360*/ 	.short	0x010a
        /*0362*/ 	.byte	0x05
	.zero		1


	//   ....[38]....
        /*0364*/ 	.word	0x00001e60
        /*0368*/ 	.word	0x000000ff
        /*036c*/ 	.word	0x00000078
        /*0370*/ 	.short	0x0101
        /*0372*/ 	.byte	0x06
	.zero		1


	//   ....[39]....
        /*0374*/ 	.word	0x00001e80
        /*0378*/ 	.word	0x000000ff
        /*037c*/ 	.word	0x00000028
        /*0380*/ 	.short	0x010a
        /*0382*/ 	.byte	0x04
	.zero		1


	//   ....[40]....
        /*0384*/ 	.word	0x00001f00
        /*0388*/ 	.word	0x000000ff
        /*038c*/ 	.word	0x00000028
        /*0390*/ 	.short	0x010a
        /*0392*/ 	.byte	0x11
	.zero		1


	//   ....[41]....
        /*0394*/ 	.word	0x00002090
        /*0398*/ 	.word	0x000000ff
        /*039c*/ 	.word	0x00000028
        /*03a0*/ 	.short	0x010a
        /*03a2*/ 	.byte	0x05
	.zero		1


	//   ....[42]....
        /*03a4*/ 	.word	0x000021f0
        /*03a8*/ 	.word	0x00000003
        /*03ac*/ 	.word	0x00000080
        /*03b0*/ 	.short	0x010a
        /*03b2*/ 	.byte	0xff
	.zero		1


	//   ....[43]....
        /*03b4*/ 	.word	0x00002340
        /*03b8*/ 	.word	0x00000000
        /*03bc*/ 	.word	0x00000000
        /*03c0*/ 	.short	0x0101
        /*03c2*/ 	.byte	0xff
	.zero		1


	//   ....[44]....
        /*03c4*/ 	.word	0x000028f0
        /*03c8*/ 	.word	0x000000ff
        /*03cc*/ 	.word	0x00000000
        /*03d0*/ 	.short	0x010a
        /*03d2*/ 	.byte	0x04
	.zero		1


	//   ....[45]....
        /*03d4*/ 	.word	0x00002980
        /*03d8*/ 	.word	0x000000ff
        /*03dc*/ 	.word	0x00000000
        /*03e0*/ 	.short	0x010a
        /*03e2*/ 	.byte	0x05
	.zero		1


	//   ....[46]....
        /*03e4*/ 	.word	0x00002a10
        /*03e8*/ 	.word	0x000000ff
        /*03ec*/ 	.word	0x00000000
        /*03f0*/ 	.short	0x010a
        /*03f2*/ 	.byte	0x05
	.zero		1


	//   ....[47]....
        /*03f4*/ 	.word	0x00002aa0
        /*03f8*/ 	.word	0x000000ff
        /*03fc*/ 	.word	0x00000000
        /*0400*/ 	.short	0x010a
        /*0402*/ 	.byte	0x05
	.zero		1


	//   ....[48]....
        /*0404*/ 	.word	0x00002b40
        /*0408*/ 	.word	0x00000000
        /*040c*/ 	.word	0x00000000
        /*0410*/ 	.short	0x010a
        /*0412*/ 	.byte	0xff
	.zero		1


	//   ....[49]....
        /*0414*/ 	.word	0x00002c60
        /*0418*/ 	.word	0x00000002
        /*041c*/ 	.word	0x000000e0
        /*0420*/ 	.short	0x010a
        /*0422*/ 	.byte	0xff
	.zero		1


	//   ....[50]....
        /*0424*/ 	.word	0x00002cc0
        /*0428*/ 	.word	0x00000004
        /*042c*/ 	.word	0x00000000
        /*0430*/ 	.short	0x0101
        /*0432*/ 	.byte	0xff
	.zero		1


	//   ....[51]....
        /*0434*/ 	.word	0x00002ce0
        /*0438*/ 	.word	0x000000ff
        /*043c*/ 	.word	0x00000090
        /*0440*/ 	.short	0x010a
        /*0442*/ 	.byte	0x04
	.zero		1


	//   ....[52]....
        /*0444*/ 	.word	0x00002e00
        /*0448*/ 	.word	0x00000002
        /*044c*/ 	.word	0x00000080
        /*0450*/ 	.short	0x010a
        /*0452*/ 	.byte	0xff
	.zero		1


	//   ....[53]....
        /*0454*/ 	.word	0x00002f10
        /*0458*/ 	.word	0x00000002
        /*045c*/ 	.word	0x00000000
        /*0460*/ 	.short	0x0101
        /*0462*/ 	.byte	0xff
	.zero		1


	//   ....[54]....
        /*0464*/ 	.word	0x00002fa0
        /*0468*/ 	.word	0x000000ff
        /*046c*/ 	.word	0x00000090
        /*0470*/ 	.short	0x0106
        /*0472*/ 	.byte	0x04
	.zero		1


	//   ....[55]....
        /*0474*/ 	.word	0x00002fc0
        /*0478*/ 	.word	0x000000ff
        /*047c*/ 	.word	0x00000090
        /*0480*/ 	.short	0x010a
        /*0482*/ 	.byte	0x04
	.zero		1


	//   ....[56]....
        /*0484*/ 	.word	0x00003050
        /*0488*/ 	.word	0x000000ff
        /*048c*/ 	.word	0x00000090
        /*0490*/ 	.short	0x0106
        /*0492*/ 	.byte	0x07
	.zero		1


	//   ....[57]....
        /*0494*/ 	.word	0x00003090
        /*0498*/ 	.word	0x00000000
        /*049c*/ 	.word	0x00000090
        /*04a0*/ 	.short	0x010a
        /*04a2*/ 	.byte	0xff
	.zero		1


	//   ....[58]....
        /*04a4*/ 	.word	0x000032d0
        /*04a8*/ 	.word	0x000000ff
        /*04ac*/ 	.word	0x00000008
        /*04b0*/ 	.short	0x010a
        /*04b2*/ 	.byte	0x05
	.zero		1


	//   ....[59]....
        /*04b4*/ 	.word	0x000032f0
        /*04b8*/ 	.word	0x000000ff
        /*04bc*/ 	.word	0x00000008
        /*04c0*/ 	.short	0x010a
        /*04c2*/ 	.byte	0x05
	.zero		1


	//   ....[60]....
        /*04c4*/ 	.word	0x00003480
        /*04c8*/ 	.word	0x000000ff
        /*04cc*/ 	.word	0x00000008
        /*04d0*/ 	.short	0x010a
        /*04d2*/ 	.byte	0x05
	.zero		1


	//   ....[61]....
        /*04d4*/ 	.word	0x000034a0
        /*04d8*/ 	.word	0x000000ff
        /*04dc*/ 	.word	0x00000008
        /*04e0*/ 	.short	0x010a
        /*04e2*/ 	.byte	0x05
	.zero		1


	//   ....[62]....
        /*04e4*/ 	.word	0x00003560
        /*04e8*/ 	.word	0x000000ff
        /*04ec*/ 	.word	0x00000000
        /*04f0*/ 	.short	0x0101
        /*04f2*/ 	.byte	0x04
	.zero		1


	//   ....[63]....
        /*04f4*/ 	.word	0x00003860
        /*04f8*/ 	.word	0x00000000
        /*04fc*/ 	.word	0x00000080
        /*0500*/ 	.short	0x010a
        /*0502*/ 	.byte	0xff
	.zero		1


	//   ....[64]....
        /*0504*/ 	.word	0x00003920
        /*0508*/ 	.word	0x00000000
        /*050c*/ 	.word	0x00000000
        /*0510*/ 	.short	0x0101
        /*0512*/ 	.byte	0xff
	.zero		1


	//   ....[65]....
        /*0514*/ 	.word	0x000039e0
        /*0518*/ 	.word	0x000000ff
        /*051c*/ 	.word	0x00000000
        /*0520*/ 	.short	0x010a
        /*0522*/ 	.byte	0x04
	.zero		1


	//   ....[66]....
        /*0524*/ 	.word	0x000039f0
        /*0528*/ 	.word	0x000000ff
        /*052c*/ 	.word	0x000000c0
        /*0530*/ 	.short	0x010a
        /*0532*/ 	.byte	0x17
	.zero		1


	//   ....[67]....
        /*0534*/ 	.word	0x00003aa0
        /*0538*/ 	.word	0x000000ff
        /*053c*/ 	.word	0x00000000
        /*0540*/ 	.short	0x010a
        /*0542*/ 	.byte	0x05
	.zero		1


	//   ....[68]....
        /*0544*/ 	.word	0x00003be0
        /*0548*/ 	.word	0x000000ff
        /*054c*/ 	.word	0x00000000
        /*0550*/ 	.short	0x010a
        /*0552*/ 	.byte	0x04
	.zero		1


	//   ....[69]....
        /*0554*/ 	.word	0x00003e30
        /*0558*/ 	.word	0x000000ff
        /*055c*/ 	.word	0x00000000
        /*0560*/ 	.short	0x010a
        /*0562*/ 	.byte	0x04
	.zero		1


	//   ....[70]....
        /*0564*/ 	.word	0x00003ec0
        /*0568*/ 	.word	0x000000ff
        /*056c*/ 	.word	0x00000000
        /*0570*/ 	.short	0x010a
        /*0572*/ 	.byte	0x05
	.zero		1


	//   ....[71]....
        /*0574*/ 	.word	0x00003f50
        /*0578*/ 	.word	0x000000ff
        /*057c*/ 	.word	0x00000000
        /*0580*/ 	.short	0x010a
        /*0582*/ 	.byte	0x05
	.zero		1


	//   ....[72]....
        /*0584*/ 	.word	0x00003ff0
        /*0588*/ 	.word	0x00000000
        /*058c*/ 	.word	0x00000000
        /*0590*/ 	.short	0x010a
        /*0592*/ 	.byte	0xff
	.zero		1


	//   ....[73]....
        /*0594*/ 	.word	0x00004030
        /*0598*/ 	.word	0x00000000
        /*059c*/ 	.word	0x00000000
        /*05a0*/ 	.short	0x010a
        /*05a2*/ 	.byte	0xff
	.zero		1


	//   ....[74]....
        /*05a4*/ 	.word	0x000040a0
        /*05a8*/ 	.word	0x000000ff
        /*05ac*/ 	.word	0x00000000
        /*05b0*/ 	.short	0x0101
        /*05b2*/ 	.byte	0x04
	.zero		1


	//   ....[75]....
        /*05b4*/ 	.word	0x000040e0
        /*05b8*/ 	.word	0x000000ff
        /*05bc*/ 	.word	0x00000100
        /*05c0*/ 	.short	0x010a
        /*05c2*/ 	.byte	0x11
	.zero		1


	//   ....[76]....
        /*05c4*/ 	.word	0x00004130
        /*05c8*/ 	.word	0x000000ff
        /*05cc*/ 	.word	0x00000000
        /*05d0*/ 	.short	0x0101
        /*05d2*/ 	.byte	0x04
	.zero		1


	//   ....[77]....
        /*05d4*/ 	.word	0x000045b0
        /*05d8*/ 	.word	0x0000000c
        /*05dc*/ 	.word	0x00000080
        /*05e0*/ 	.short	0x010a
        /*05e2*/ 	.byte	0xff
	.zero		1


	//   ....[78]....
        /*05e4*/ 	.word	0x00004720
        /*05e8*/ 	.word	0x00000000
        /*05ec*/ 	.word	0x00000000
        /*05f0*/ 	.short	0x0101
        /*05f2*/ 	.byte	0xff
	.zero		1


	//   ....[79]....
        /*05f4*/ 	.word	0x00004bb0
        /*05f8*/ 	.word	0x000000ff
        /*05fc*/ 	.word	0x00000078
        /*0600*/ 	.short	0x010a
        /*0602*/ 	.byte	0x15
	.zero		1


	//   ....[80]....
        /*0604*/ 	.word	0x00004d30
        /*0608*/ 	.word	0x000000ff
        /*060c*/ 	.word	0x00000060
        /*0610*/ 	.short	0x010a
        /*0612*/ 	.byte	0x15
	.zero		1


	//   ....[81]....
        /*0614*/ 	.word	0x00004f20
        /*0618*/ 	.word	0x000000ff
        /*061c*/ 	.word	0x00000050
        /*0620*/ 	.short	0x010b
        /*0622*/ 	.byte	0x15
	.zero		1


	//   ....[82]....
        /*0624*/ 	.word	0x00004f30
        /*0628*/ 	.word	0x000000ff
        /*062c*/ 	.word	0x00000000
        /*0630*/ 	.short	0x0101
        /*0632*/ 	.byte	0x06
	.zero		1


	//   ....[83]....
        /*0634*/ 	.word	0x00004f40
        /*0638*/ 	.word	0x000000ff
        /*063c*/ 	.word	0x00000068
        /*0640*/ 	.short	0x010a
        /*0642*/ 	.byte	0x15
	.zero		1


	//   ....[84]....
        /*0644*/ 	.word	0x00005180
        /*0648*/ 	.word	0x000000ff
        /*064c*/ 	.word	0x00000058
        /*0650*/ 	.short	0x010b
        /*0652*/ 	.byte	0x15
	.zero		1


	//   ....[85]....
        /*0654*/ 	.word	0x00005190
        /*0658*/ 	.word	0x000000ff
        /*065c*/ 	.word	0x00000000
        /*0660*/ 	.short	0x0101
        /*0662*/ 	.byte	0x25
	.zero		1


	//   ....[86]....
        /*0664*/ 	.word	0x000051d0
        /*0668*/ 	.word	0x000000ff
        /*066c*/ 	.word	0x00000060
        /*0670*/ 	.short	0x010a
        /*0672*/ 	.byte	0x15
	.zero		1


	//   ....[87]....
        /*0674*/ 	.word	0x00005210
        /*0678*/ 	.word	0x00000000
        /*067c*/ 	.word	0x00000068
        /*0680*/ 	.short	0x010a
        /*0682*/ 	.byte	0xff
	.zero		1


	//   ....[88]....
        /*0684*/ 	.word	0x00005510
        /*0688*/ 	.word	0x00000003
        /*068c*/ 	.word	0x00000080
        /*0690*/ 	.short	0x010a
        /*0692*/ 	.byte	0xff
	.zero		1


	//   ....[89]....
        /*0694*/ 	.word	0x00005690
        /*0698*/ 	.word	0x00000000
        /*069c*/ 	.word	0x00000000
        /*06a0*/ 	.short	0x0101
        /*06a2*/ 	.byte	0xff
	.zero		1


	//   ....[90]....
        /*06a4*/ 	.word	0x000061a0
        /*06a8*/ 	.word	0x00000003
        /*06ac*/ 	.word	0x00000050
        /*06b0*/ 	.short	0x010a
        /*06b2*/ 	.byte	0xff
	.zero		1


	//   ....[91]....
        /*06b4*/ 	.word	0x000061e0
        /*06b8*/ 	.word	0x0000005a
        /*06bc*/ 	.word	0x000000a0
        /*06c0*/ 	.short	0x010a
        /*06c2*/ 	.byte	0xff
	.zero		1


	//   ....[92]....
        /*06c4*/ 	.word	0x00006310
        /*06c8*/ 	.word	0x00000003
        /*06cc*/ 	.word	0x00000050
        /*06d0*/ 	.short	0x010a
        /*06d2*/ 	.byte	0xff
	.zero		1


	//   ....[93]....
        /*06d4*/ 	.word	0x00006450
        /*06d8*/ 	.word	0x00000000
        /*06dc*/ 	.word	0x00000000
        /*06e0*/ 	.short	0x0101
        /*06e2*/ 	.byte	0xff
	.zero		1


	//   ....[94]....
        /*06e4*/ 	.word	0x000064b0
        /*06e8*/ 	.word	0x0000005a
        /*06ec*/ 	.word	0x000000a0
        /*06f0*/ 	.short	0x010a
        /*06f2*/ 	.byte	0xff
	.zero		1


	//   ....[95]....
        /*06f4*/ 	.word	0x00007060
        /*06f8*/ 	.word	0x0000006d
        /*06fc*/ 	.word	0x00000050
        /*0700*/ 	.short	0x010a
        /*0702*/ 	.byte	0xff
	.zero		1


	//   ....[96]....
        /*0704*/ 	.word	0x00007120
        /*0708*/ 	.word	0x0000006d
        /*070c*/ 	.word	0x00000050
        /*0710*/ 	.short	0x010a
        /*0712*/ 	.byte	0xff
	.zero		1


	//   ....[97]....
        /*0714*/ 	.word	0x00007260
        /*0718*/ 	.word	0x00000002
        /*071c*/ 	.word	0x00000000
        /*0720*/ 	.short	0x0101
        /*0722*/ 	.byte	0xff
	.zero		1


	//   ....[98]....
        /*0724*/ 	.word	0x00007540
        /*0728*/ 	.word	0x0000005a
        /*072c*/ 	.word	0x00000000
        /*0730*/ 	.short	0x0101
        /*0732*/ 	.byte	0xff
	.zero		1


	//   ....[99]....
        /*0734*/ 	.word	0x00007f10
        /*0738*/ 	.word	0x00000003
        /*073c*/ 	.word	0x000000f0
        /*0740*/ 	.short	0x010a
        /*0742*/ 	.byte	0xff
	.zero		1


	//   ....[100]....
        /*0744*/ 	.word	0x00007f70
        /*0748*/ 	.word	0x00000000
        /*074c*/ 	.word	0x00000028
        /*0750*/ 	.short	0x010a
        /*0752*/ 	.byte	0xff
	.zero		1


	//   ....[101]....
        /*0754*/ 	.word	0x00007fd0
        /*0758*/ 	.word	0x00000000
        /*075c*/ 	.word	0x00000028
        /*0760*/ 	.short	0x010a
        /*0762*/ 	.byte	0xff
	.zero		1


	//   ....[102]....
        /*0764*/ 	.word	0x00008020
        /*0768*/ 	.word	0x00000003
        /*076c*/ 	.word	0x00000080
        /*0770*/ 	.short	0x010a
        /*0772*/ 	.byte	0xff
	.zero		1


	//   ....[103]....
        /*0774*/ 	.word	0x00008080
        /*0778*/ 	.word	0x00000000
        /*077c*/ 	.word	0x00000000
        /*0780*/ 	.short	0x010a
        /*0782*/ 	.byte	0xff
	.zero		1


	//   ....[104]....
        /*0784*/ 	.word	0x000080e0
        /*0788*/ 	.word	0x00000000
        /*078c*/ 	.word	0x00000000
        /*0790*/ 	.short	0x010a
        /*0792*/ 	.byte	0xff
	.zero		1


	//   ....[105]....
        /*0794*/ 	.word	0x00008140
        /*0798*/ 	.word	0x00000000
        /*079c*/ 	.word	0x00000000
        /*07a0*/ 	.short	0x010a
        /*07a2*/ 	.byte	0xff
	.zero		1


	//   ....[106]....
        /*07a4*/ 	.word	0x000081a0
        /*07a8*/ 	.word	0x00000000
        /*07ac*/ 	.word	0x00000000
        /*07b0*/ 	.short	0x010a
        /*07b2*/ 	.byte	0xff
	.zero		1


	//   ....[107]....
        /*07b4*/ 	.word	0x000081f0
        /*07b8*/ 	.word	0x00000002
        /*07bc*/ 	.word	0x000000e0
        /*07c0*/ 	.short	0x010a
        /*07c2*/ 	.byte	0xff
	.zero		1


	//   ....[108]....
        /*07c4*/ 	.word	0x00008250
        /*07c8*/ 	.word	0x00000002
        /*07cc*/ 	.word	0x00000090
        /*07d0*/ 	.short	0x010a
        /*07d2*/ 	.byte	0xff
	.zero		1


	//   ....[109]....
        /*07d4*/ 	.word	0x000082a0
        /*07d8*/ 	.word	0x00000002
        /*07dc*/ 	.word	0x00000080
        /*07e0*/ 	.short	0x010a
        /*07e2*/ 	.byte	0xff
	.zero		1


	//   ....[110]....
        /*07e4*/ 	.word	0x00008300
        /*07e8*/ 	.word	0x00000000
        /*07ec*/ 	.word	0x00000090
        /*07f0*/ 	.short	0x010a
        /*07f2*/ 	.byte	0xff
	.zero		1


	//   ....[111]....
        /*07f4*/ 	.word	0x00008360
        /*07f8*/ 	.word	0x00000000
        /*07fc*/ 	.word	0x00000008
        /*0800*/ 	.short	0x010a
        /*0802*/ 	.byte	0xff
	.zero		1


	//   ....[112]....
        /*0804*/ 	.word	0x00008440
        /*0808*/ 	.word	0x00000000
        /*080c*/ 	.word	0x00000008
        /*0810*/ 	.short	0x010a
        /*0812*/ 	.byte	0xff
	.zero		1


	//   ....[113]....
        /*0814*/ 	.word	0x00008490
        /*0818*/ 	.word	0x00000000
        /*081c*/ 	.word	0x00000080
        /*0820*/ 	.short	0x010a
        /*0822*/ 	.byte	0xff
	.zero		1


	//   ....[114]....
        /*0824*/ 	.word	0x000084f0
        /*0828*/ 	.word	0x00000000
        /*082c*/ 	.word	0x000000c0
        /*0830*/ 	.short	0x010a
        /*0832*/ 	.byte	0xff
	.zero		1


	//   ....[115]....
        /*0834*/ 	.word	0x00008550
        /*0838*/ 	.word	0x00000000
        /*083c*/ 	.word	0x00000000
        /*0840*/ 	.short	0x010a
        /*0842*/ 	.byte	0xff
	.zero		1


	//   ....[116]....
        /*0844*/ 	.word	0x000085b0
        /*0848*/ 	.word	0x00000000
        /*084c*/ 	.word	0x00000000
        /*0850*/ 	.short	0x010a
        /*0852*/ 	.byte	0xff
	.zero		1


	//   ....[117]....
        /*0854*/ 	.word	0x00008610
        /*0858*/ 	.word	0x00000000
        /*085c*/ 	.word	0x00000000
        /*0860*/ 	.short	0x010a
        /*0862*/ 	.byte	0xff
	.zero		1


	//   ....[118]....
        /*0864*/ 	.word	0x00008670
        /*0868*/ 	.word	0x00000000
        /*086c*/ 	.word	0x00000000
        /*0870*/ 	.short	0x010a
        /*0872*/ 	.byte	0xff
	.zero		1


	//   ....[119]....
        /*0874*/ 	.word	0x000086d0
        /*0878*/ 	.word	0x00000000
        /*087c*/ 	.word	0x00000100
        /*0880*/ 	.short	0x010a
        /*0882*/ 	.byte	0xff
	.zero		1


	//   ....[120]....
        /*0884*/ 	.word	0x00008720
        /*0888*/ 	.word	0x0000000c
        /*088c*/ 	.word	0x00000080
        /*0890*/ 	.short	0x010a
        /*0892*/ 	.byte	0xff
	.zero		1


	//   ....[121]....
        /*0894*/ 	.word	0x00008780
        /*0898*/ 	.word	0x00000000
        /*089c*/ 	.word	0x00000078
        /*08a0*/ 	.short	0x010a
        /*08a2*/ 	.byte	0xff
	.zero		1


	//   ....[122]....
        /*08a4*/ 	.word	0x000087e0
        /*08a8*/ 	.word	0x00000000
        /*08ac*/ 	.word	0x00000060
        /*08b0*/ 	.short	0x010a
        /*08b2*/ 	.byte	0xff
	.zero		1


	//   ....[123]....
        /*08b4*/ 	.word	0x00008840
        /*08b8*/ 	.word	0x00000000
        /*08bc*/ 	.word	0x00000068
        /*08c0*/ 	.short	0x010a
        /*08c2*/ 	.byte	0xff
	.zero		1


	//   ....[124]....
        /*08c4*/ 	.word	0x000088a0
        /*08c8*/ 	.word	0x00000000
        /*08cc*/ 	.word	0x00000060
        /*08d0*/ 	.short	0x010a
        /*08d2*/ 	.byte	0xff
	.zero		1


	//   ....[125]....
        /*08d4*/ 	.word	0x000088f0
        /*08d8*/ 	.word	0x00000003
        /*08dc*/ 	.word	0x00000080
        /*08e0*/ 	.short	0x010a
        /*08e2*/ 	.byte	0xff
	.zero		1


	//   ....[126]....
        /*08e4*/ 	.word	0x00008940
        /*08e8*/ 	.word	0x00000003
        /*08ec*/ 	.word	0x00000050
        /*08f0*/ 	.short	0x010a
        /*08f2*/ 	.byte	0xff
	.zero		1


	//   ....[127]....
        /*08f4*/ 	.word	0x00008990
        /*08f8*/ 	.word	0x0000005a
        /*08fc*/ 	.word	0x000000a0
        /*0900*/ 	.short	0x010a
        /*0902*/ 	.byte	0xff
	.zero		1


	//   ....[128]....
        /*0904*/ 	.word	0x000089e0
        /*0908*/ 	.word	0x0000006d
        /*090c*/ 	.word	0x00000050
        /*0910*/ 	.short	0x010a
        /*0912*/ 	.byte	0xff
	.zero		1


	//----- nvinfo : EIATTR_NUM_MBARRIERS
	.align		4
.L_47:
        /*0914*/ 	.byte	0x03, 0x38
        /*0916*/ 	.short	0x0021


	//----- nvinfo : EIATTR_EXIT_INSTR_OFFSETS
	.align		4
        /*0918*/ 	.byte	0x04, 0x1c
        /*091a*/ 	.short	(.L_49 - .L_48)


	//   ....[0]....
.L_48:
        /*091c*/ 	.word	0x00002b70


	//   ....[1]....
        /*0920*/ 	.word	0x00003060


	//   ....[2]....
        /*0924*/ 	.word	0x000030c0


	//   ....[3]....
        /*0928*/ 	.word	0x00004360


	//   ....[4]....
        /*092c*/ 	.word	0x00005240


	//   ....[5]....
        /*0930*/ 	.word	0x00005280


	//   ....[6]....
        /*0934*/ 	.word	0x00007f00


	//----- nvinfo : EIATTR_MAX_THREADS
	.align		4
.L_49:
        /*0938*/ 	.byte	0x04, 0x05
        /*093a*/ 	.short	(.L_51 - .L_50)
.L_50:
        /*093c*/ 	.word	0x00000100
        /*0940*/ 	.word	0x00000001
        /*0944*/ 	.word	0x00000001


	//----- nvinfo : EIATTR_CRS_STACK_SIZE
	.align		4
.L_51:
        /*0948*/ 	.byte	0x04, 0x1e
        /*094a*/ 	.short	(.L_53 - .L_52)
.L_52:
        /*094c*/ 	.word	0x00000000


	//----- nvinfo : EIATTR_CBANK_PARAM_SIZE
	.align		4
.L_53:
        /*0950*/ 	.byte	0x03, 0x19
        /*0952*/ 	.short	0x0800


	//----- nvinfo : EIATTR_PARAM_CBANK
	.align		4
        /*0954*/ 	.byte	0x04, 0x0a
        /*0956*/ 	.short	(.L_55 - .L_54)
	.align		4
.L_54:
        /*0958*/ 	.word	index@(.nv.constant0._ZN7cutlass13device_kernelINS_4gemm6kernel13GemmUniversalIN4cute5tupleIJiiiiEEENS1_10collective13CollectiveMmaINS1_35MainloopSm100TmaUmmaWarpSpecializedILi5ELi2ELi4ENS5_IJNS4_1CILi2EEESB_NSA_ILi1EEEEEEEENS5_IJNSA_ILi128EEESF_NSA_ILi64EEEEEENS_12float_e4m3_tENS5_IJlSC_lEEESI_SJ_NS4_8TiledMMAINS4_8MMA_AtomIJNS4_10MMA_TraitsINS4_25SM100_MMA_F8F6F4_2x1SM_SSEJSI_SI_fSF_SF_NS4_17integral_constantINS4_4UMMA5MajorELSQ_0EEESR_NSO_INSP_7ScaleInELSS_0EEEST_EEEEEENS4_6LayoutINS5_IJSC_SC_SC_EEENS5_IJNSA_ILi0EEESY_SY_EEEEENS5_IJNS4_10UnderscoreES11_S11_EEEEENS4_28SM100_TMA_2SM_LOAD_MULTICASTENS4_14ComposedLayoutINS4_7SwizzleILi2ELi4ELi3EEENS4_18smem_ptr_flag_bitsILi8EEENSW_INS5_IJNSA_ILi8EEESG_EEENS5_IJSG_SC_EEEEEEEvNS4_8identityENS4_18SM100_TMA_2SM_LOADES1E_vS1F_EENS_8epilogue10collective18CollectiveEpilogueINS1I_23Sm100TmaWarpSpecializedILi2ELi2ELi32ELb0ELb0EEEJNS5_IJSG_SF_SG_EEENS5_IJNSW_ISG_SC_EENSW_INS5_IJNSA_ILi32EEESB_EEENS5_IJSC_SG_EEEEEEEESI_SJ_SI_SJ_NS1I_6fusion15FusionCallbacksIS1M_NS1U_17LinearCombinationISI_fSI_fLNS_15FloatRoundStyleE2EEES1N_S1T_JEEENS4_5SM1004TMEM4LOAD26SM100_TMEM_LOAD_32dp32b32xENS4_13SM90_TMA_LOADENS15_INS16_ILi1ELi4ELi3EEES19_NSW_INS5_IJS1A_S1P_EEENS5_IJS1P_SC_EEEEEEENS4_39AutoVectorizingCopyWithAssumedAlignmentILi128EEENS4_14SM90_TMA_STOREES29_S2B_S2B_EEEvvEEEEvNT_6ParamsE)
        /*095c*/ 	.short	0x0380
        /*095e*/ 	.short	0x0800


	//----- nvinfo : EIATTR_SW_WAR
	.align		4
.L_55:
        /*0960*/ 	.byte	0x04, 0x36
        /*0962*/ 	.short	(.L_57 - .L_56)
.L_56:
        /*0964*/ 	.word	0x00000008
.L_57:


//--------------------- .nv.callgraph             --------------------------
	.section	.nv.callgraph,"",@"SHT_CUDA_CALLGRAPH"
	.align	4
	.sectionentsize	8
	.align		4
        /*0000*/ 	.word	0x00000000
	.align		4
        /*0004*/ 	.word	0xffffffff
	.align		4
        /*0008*/ 	.word	index@(_ZN7cutlass13device_kernelINS_4gemm6kernel13GemmUniversalIN4cute5tupleIJiiiiEEENS1_10collective13CollectiveMmaINS1_35MainloopSm100TmaUmmaWarpSpecializedILi5ELi2ELi4ENS5_IJNS4_1CILi2EEESB_NSA_ILi1EEEEEEEENS5_IJNSA_ILi128EEESF_NSA_ILi64EEEEEENS_12float_e4m3_tENS5_IJlSC_lEEESI_SJ_NS4_8TiledMMAINS4_8MMA_AtomIJNS4_10MMA_TraitsINS4_25SM100_MMA_F8F6F4_2x1SM_SSEJSI_SI_fSF_SF_NS4_17integral_constantINS4_4UMMA5MajorELSQ_0EEESR_NSO_INSP_7ScaleInELSS_0EEEST_EEEEEENS4_6LayoutINS5_IJSC_SC_SC_EEENS5_IJNSA_ILi0EEESY_SY_EEEEENS5_IJNS4_10UnderscoreES11_S11_EEEEENS4_28SM100_TMA_2SM_LOAD_MULTICASTENS4_14ComposedLayoutINS4_7SwizzleILi2ELi4ELi3EEENS4_18smem_ptr_flag_bitsILi8EEENSW_INS5_IJNSA_ILi8EEESG_EEENS5_IJSG_SC_EEEEEEEvNS4_8identityENS4_18SM100_TMA_2SM_LOADES1E_vS1F_EENS_8epilogue10collective18CollectiveEpilogueINS1I_23Sm100TmaWarpSpecializedILi2ELi2ELi32ELb0ELb0EEEJNS5_IJSG_SF_SG_EEENS5_IJNSW_ISG_SC_EENSW_INS5_IJNSA_ILi32EEESB_EEENS5_IJSC_SG_EEEEEEEESI_SJ_SI_SJ_NS1I_6fusion15FusionCallbacksIS1M_NS1U_17LinearCombinationISI_fSI_fLNS_15FloatRoundStyleE2EEES1N_S1T_JEEENS4_5SM1004TMEM4LOAD26SM100_TMEM_LOAD_32dp32b32xENS4_13SM90_TMA_LOADENS15_INS16_ILi1ELi4ELi3EEES19_NSW_INS5_IJS1A_S1P_EEENS5_IJS1P_SC_EEEEEEENS4_39AutoVectorizingCopyWithAssumedAlignmentILi128EEENS4_14SM90_TMA_STOREES29_S2B_S2B_EEEvvEEEEvNT_6ParamsE)
	.align		4
        /*000c*/ 	.word	index@(__assertfail)
	.align		4
        /*0010*/ 	.word	0x00000000
	.align		4
        /*0014*/ 	.word	0xfffffffe
	.align		4
        /*0018*/ 	.word	0x00000000
	.align		4
        /*001c*/ 	.word	0xfffffffd
	.align		4
        /*0020*/ 	.word	0x00000000
	.align		4
        /*0024*/ 	.word	0xfffffffc


//--------------------- .nv.constant4             --------------------------
	.section	.nv.constant4,"a",@progbits
	.align	8
	.align		8
.nv.constant4:
        /*0000*/ 	.dword	__assertfail
	.align		8
        /*0008*/ 	.dword	__unnamed_1
	.align		8
        /*0010*/ 	.dword	__unnamed_2
	.align		8
        /*0018*/ 	.dword	_ZN39_INTERNAL_99613ddd_4_k_cu_2d1a93cc_89834cuda3std3__45__cpo5beginE
	.align		8
        /*0020*/ 	.dword	_ZN39_INTERNAL_99613ddd_4_k_cu_2d1a93cc_89834cuda3std3__45__cpo3endE
	.align		8
        /*0028*/ 	.dword	_ZN39_INTERNAL_99613ddd_4_k_cu_2d1a93cc_89834cuda3std3__45__cpo6cbeginE
	.align		8
        /*0030*/ 	.dword	_ZN39_INTERNAL_99613ddd_4_k_cu_2d1a93cc_89834cuda3std3__45__cpo4cendE
	.align		8
        /*0038*/ 	.dword	_ZN39_INTERNAL_99613ddd_4_k_cu_2d1a93cc_89834cuda3std3__441_GLOBAL__N__99613ddd_4_k_cu_2d1a93cc_89836ignoreE
	.align		8
        /*0040*/ 	.dword	_ZN39_INTERNAL_99613ddd_4_k_cu_2d1a93cc_89834cuda3std3__419piecewise_constructE
	.align		8
        /*0048*/ 	.dword	_ZN39_INTERNAL_99613ddd_4_k_cu_2d1a93cc_89834cuda3std3__48in_placeE
	.align		8
        /*0050*/ 	.dword	_ZN39_INTERNAL_99613ddd_4_k_cu_2d1a93cc_89834cuda3std6ranges3__45__cpo4swapE
	.align		8
        /*0058*/ 	.dword	_ZN39_INTERNAL_99613ddd_4_k_cu_2d1a93cc_89834cuda3std6ranges3__45__cpo9iter_moveE
	.align		8
        /*0060*/ 	.dword	_ZN39_INTERNAL_99613ddd_4_k_cu_2d1a93cc_89834cute7productE
	.align		8
        /*0068*/ 	.dword	_ZN39_INTERNAL_99613ddd_4_k_cu_2d1a93cc_89834cute1_E
	.align		8
        /*0070*/ 	.dword	$str$25
	.align		8
        /*0078*/ 	.dword	$str$26
	.align		8
        /*0080*/ 	.dword	$str$27
	.align		8
        /*0088*/ 	.dword	$str$28


//--------------------- .text._ZN7cutlass13device_kernelINS_4gemm6kernel13GemmUniversalIN4cute5tupleIJiiiiEEENS1_10collective13CollectiveMmaINS1_35MainloopSm100TmaUmmaWarpSpecializedILi5ELi2ELi4ENS5_IJNS4_1CILi2EEESB_NSA_ILi1EEEEEEEENS5_IJNSA_ILi128EEESF_NSA_ILi64EEEEEENS_12float_e4m3_tENS5_IJlSC_lEEESI_SJ_NS4_8TiledMMAINS4_8MMA_AtomIJNS4_10MMA_TraitsINS4_25SM100_MMA_F8F6F4_2x1SM_SSEJSI_SI_fSF_SF_NS4_17integral_constantINS4_4UMMA5MajorELSQ_0EEESR_NSO_INSP_7ScaleInELSS_0EEEST_EEEEEENS4_6LayoutINS5_IJSC_SC_SC_EEENS5_IJNSA_ILi0EEESY_SY_EEEEENS5_IJNS4_10UnderscoreES11_S11_EEEEENS4_28SM100_TMA_2SM_LOAD_MULTICASTENS4_14ComposedLayoutINS4_7SwizzleILi2ELi4ELi3EEENS4_18smem_ptr_flag_bitsILi8EEENSW_INS5_IJNSA_ILi8EEESG_EEENS5_IJSG_SC_EEEEEEEvNS4_8identityENS4_18SM100_TMA_2SM_LOADES1E_vS1F_EENS_8epilogue10collective18CollectiveEpilogueINS1I_23Sm100TmaWarpSpecializedILi2ELi2ELi32ELb0ELb0EEEJNS5_IJSG_SF_SG_EEENS5_IJNSW_ISG_SC_EENSW_INS5_IJNSA_ILi32EEESB_EEENS5_IJSC_SG_EEEEEEEESI_SJ_SI_SJ_NS1I_6fusion15FusionCallbacksIS1M_NS1U_17LinearCombinationISI_fSI_fLNS_15FloatRoundStyleE2EEES1N_S1T_JEEENS4_5SM1004TMEM4LOAD26SM100_TMEM_LOAD_32dp32b32xENS4_13SM90_TMA_LOADENS15_INS16_ILi1ELi4ELi3EEES19_NSW_INS5_IJS1A_S1P_EEENS5_IJS1P_SC_EEEEEEENS4_39AutoVectorizingCopyWithAssumedAlignmentILi128EEENS4_14SM90_TMA_STOREES29_S2B_S2B_EEEvvEEEEvNT_6ParamsE --------------------------
	.section	.text._ZN7cutlass13device_kernelINS_4gemm6kernel13GemmUniversalIN4cute5tupleIJiiiiEEENS1_10collective13CollectiveMmaINS1_35MainloopSm100TmaUmmaWarpSpecializedILi5ELi2ELi4ENS5_IJNS4_1CILi2EEESB_NSA_ILi1EEEEEEEENS5_IJNSA_ILi128EEESF_NSA_ILi64EEEEEENS_12float_e4m3_tENS5_IJlSC_lEEESI_SJ_NS4_8TiledMMAINS4_8MMA_AtomIJNS4_10MMA_TraitsINS4_25SM100_MMA_F8F6F4_2x1SM_SSEJSI_SI_fSF_SF_NS4_17integral_constantINS4_4UMMA5MajorELSQ_0EEESR_NSO_INSP_7ScaleInELSS_0EEEST_EEEEEENS4_6LayoutINS5_IJSC_SC_SC_EEENS5_IJNSA_ILi0EEESY_SY_EEEEENS5_IJNS4_10UnderscoreES11_S11_EEEEENS4_28SM100_TMA_2SM_LOAD_MULTICASTENS4_14ComposedLayoutINS4_7SwizzleILi2ELi4ELi3EEENS4_18smem_ptr_flag_bitsILi8EEENSW_INS5_IJNSA_ILi8EEESG_EEENS5_IJSG_SC_EEEEEEEvNS4_8identityENS4_18SM100_TMA_2SM_LOADES1E_vS1F_EENS_8epilogue10collective18CollectiveEpilogueINS1I_23Sm100TmaWarpSpecializedILi2ELi2ELi32ELb0ELb0EEEJNS5_IJSG_SF_SG_EEENS5_IJNSW_ISG_SC_EENSW_INS5_IJNSA_ILi32EEESB_EEENS5_IJSC_SG_EEEEEEEESI_SJ_SI_SJ_NS1I_6fusion15FusionCallbacksIS1M_NS1U_17LinearCombinationISI_fSI_fLNS_15FloatRoundStyleE2EEES1N_S1T_JEEENS4_5SM1004TMEM4LOAD26SM100_TMEM_LOAD_32dp32b32xENS4_13SM90_TMA_LOADENS15_INS16_ILi1ELi4ELi3EEES19_NSW_INS5_IJS1A_S1P_EEENS5_IJS1P_SC_EEEEEEENS4_39AutoVectorizingCopyWithAssumedAlignmentILi128EEENS4_14SM90_TMA_STOREES29_S2B_S2B_EEEvvEEEEvNT_6ParamsE,"ax",@progbits
	.align	128
.text._ZN7cutlass13device_kernelINS_4gemm6kernel13GemmUniversalIN4cute5tupleIJiiiiEEENS1_10collective13CollectiveMmaINS1_35MainloopSm100TmaUmmaWarpSpecializedILi5ELi2ELi4ENS5_IJNS4_1CILi2EEESB_NSA_ILi1EEEEEEEENS5_IJNSA_ILi128EEESF_NSA_ILi64EEEEEENS_12float_e4m3_tENS5_IJlSC_lEEESI_SJ_NS4_8TiledMMAINS4_8MMA_AtomIJNS4_10MMA_TraitsINS4_25SM100_MMA_F8F6F4_2x1SM_SSEJSI_SI_fSF_SF_NS4_17integral_constantINS4_4UMMA5MajorELSQ_0EEESR_NSO_INSP_7ScaleInELSS_0EEEST_EEEEEENS4_6LayoutINS5_IJSC_SC_SC_EEENS5_IJNSA_ILi0EEESY_SY_EEEEENS5_IJNS4_10UnderscoreES11_S11_EEEEENS4_28SM100_TMA_2SM_LOAD_MULTICASTENS4_14ComposedLayoutINS4_7SwizzleILi2ELi4ELi3EEENS4_18smem_ptr_flag_bitsILi8EEENSW_INS5_IJNSA_ILi8EEESG_EEENS5_IJSG_SC_EEEEEEEvNS4_8identityENS4_18SM100_TMA_2SM_LOADES1E_vS1F_EENS_8epilogue10collective18CollectiveEpilogueINS1I_23Sm100TmaWarpSpecializedILi2ELi2ELi32ELb0ELb0EEEJNS5_IJSG_SF_SG_EEENS5_IJNSW_ISG_SC_EENSW_INS5_IJNSA_ILi32EEESB_EEENS5_IJSC_SG_EEEEEEEESI_SJ_SI_SJ_NS1I_6fusion15FusionCallbacksIS1M_NS1U_17LinearCombinationISI_fSI_fLNS_15FloatRoundStyleE2EEES1N_S1T_JEEENS4_5SM1004TMEM4LOAD26SM100_TMEM_LOAD_32dp32b32xENS4_13SM90_TMA_LOADENS15_INS16_ILi1ELi4ELi3EEES19_NSW_INS5_IJS1A_S1P_EEENS5_IJS1P_SC_EEEEEEENS4_39AutoVectorizingCopyWithAssumedAlignmentILi128EEENS4_14SM90_TMA_STOREES29_S2B_S2B_EEEvvEEEEvNT_6ParamsE:
        .type           _ZN7cutlass13device_kernelINS_4gemm6kernel13GemmUniversalIN4cute5tupleIJiiiiEEENS1_10collective13CollectiveMmaINS1_35MainloopSm100TmaUmmaWarpSpecializedILi5ELi2ELi4ENS5_IJNS4_1CILi2EEESB_NSA_ILi1EEEEEEEENS5_IJNSA_ILi128EEESF_NSA_ILi64EEEEEENS_12float_e4m3_tENS5_IJlSC_lEEESI_SJ_NS4_8TiledMMAINS4_8MMA_AtomIJNS4_10MMA_TraitsINS4_25SM100_MMA_F8F6F4_2x1SM_SSEJSI_SI_fSF_SF_NS4_17integral_constantINS4_4UMMA5MajorELSQ_0EEESR_NSO_INSP_7ScaleInELSS_0EEEST_EEEEEENS4_6LayoutINS5_IJSC_SC_SC_EEENS5_IJNSA_ILi0EEESY_SY_EEEEENS5_IJNS4_10UnderscoreES11_S11_EEEEENS4_28SM100_TMA_2SM_LOAD_MULTICASTENS4_14ComposedLayoutINS4_7SwizzleILi2ELi4ELi3EEENS4_18smem_ptr_flag_bitsILi8EEENSW_INS5_IJNSA_ILi8EEESG_EEENS5_IJSG_SC_EEEEEEEvNS4_8identityENS4_18SM100_TMA_2SM_LOADES1E_vS1F_EENS_8epilogue10collective18CollectiveEpilogueINS1I_23Sm100TmaWarpSpecializedILi2ELi2ELi32ELb0ELb0EEEJNS5_IJSG_SF_SG_EEENS5_IJNSW_ISG_SC_EENSW_INS5_IJNSA_ILi32EEESB_EEENS5_IJSC_SG_EEEEEEEESI_SJ_SI_SJ_NS1I_6fusion15FusionCallbacksIS1M_NS1U_17LinearCombinationISI_fSI_fLNS_15FloatRoundStyleE2EEES1N_S1T_JEEENS4_5SM1004TMEM4LOAD26SM100_TMEM_LOAD_32dp32b32xENS4_13SM90_TMA_LOADENS15_INS16_ILi1ELi4ELi3EEES19_NSW_INS5_IJS1A_S1P_EEENS5_IJS1P_SC_EEEEEEENS4_39AutoVectorizingCopyWithAssumedAlignmentILi128EEENS4_14SM90_TMA_STOREES29_S2B_S2B_EEEvvEEEEvNT_6ParamsE,@function
        .size           _ZN7cutlass13device_kernelINS_4gemm6kernel13GemmUniversalIN4cute5tupleIJiiiiEEENS1_10collective13CollectiveMmaINS1_35MainloopSm100TmaUmmaWarpSpecializedILi5ELi2ELi4ENS5_IJNS4_1CILi2EEESB_NSA_ILi1EEEEEEEENS5_IJNSA_ILi128EEESF_NSA_ILi64EEEEEENS_12float_e4m3_tENS5_IJlSC_lEEESI_SJ_NS4_8TiledMMAINS4_8MMA_AtomIJNS4_10MMA_TraitsINS4_25SM100_MMA_F8F6F4_2x1SM_SSEJSI_SI_fSF_SF_NS4_17integral_constantINS4_4UMMA5MajorELSQ_0EEESR_NSO_INSP_7ScaleInELSS_0EEEST_EEEEEENS4_6LayoutINS5_IJSC_SC_SC_EEENS5_IJNSA_ILi0EEESY_SY_EEEEENS5_IJNS4_10UnderscoreES11_S11_EEEEENS4_28SM100_TMA_2SM_LOAD_MULTICASTENS4_14ComposedLayoutINS4_7SwizzleILi2ELi4ELi3EEENS4_18smem_ptr_flag_bitsILi8EEENSW_INS5_IJNSA_ILi8EEESG_EEENS5_IJSG_SC_EEEEEEEvNS4_8identityENS4_18SM100_TMA_2SM_LOADES1E_vS1F_EENS_8epilogue10collective18CollectiveEpilogueINS1I_23Sm100TmaWarpSpecializedILi2ELi2ELi32ELb0ELb0EEEJNS5_IJSG_SF_SG_EEENS5_IJNSW_ISG_SC_EENSW_INS5_IJNSA_ILi32EEESB_EEENS5_IJSC_SG_EEEEEEEESI_SJ_SI_SJ_NS1I_6fusion15FusionCallbacksIS1M_NS1U_17LinearCombinationISI_fSI_fLNS_15FloatRoundStyleE2EEES1N_S1T_JEEENS4_5SM1004TMEM4LOAD26SM100_TMEM_LOAD_32dp32b32xENS4_13SM90_TMA_LOADENS15_INS16_ILi1ELi4ELi3EEES19_NSW_INS5_IJS1A_S1P_EEENS5_IJS1P_SC_EEEEEEENS4_39AutoVectorizingCopyWithAssumedAlignmentILi128EEENS4_14SM90_TMA_STOREES29_S2B_S2B_EEEvvEEEEvNT_6ParamsE,(.L_x_166 - _ZN7cutlass13device_kernelINS_4gemm6kernel13GemmUniversalIN4cute5tupleIJiiiiEEENS1_10collective13CollectiveMmaINS1_35MainloopSm100TmaUmmaWarpSpecializedILi5ELi2ELi4ENS5_IJNS4_1CILi2EEESB_NSA_ILi1EEEEEEEENS5_IJNSA_ILi128EEESF_NSA_ILi64EEEEEENS_12float_e4m3_tENS5_IJlSC_lEEESI_SJ_NS4_8TiledMMAINS4_8MMA_AtomIJNS4_10MMA_TraitsINS4_25SM100_MMA_F8F6F4_2x1SM_SSEJSI_SI_fSF_SF_NS4_17integral_constantINS4_4UMMA5MajorELSQ_0EEESR_NSO_INSP_7ScaleInELSS_0EEEST_EEEEEENS4_6LayoutINS5_IJSC_SC_SC_EEENS5_IJNSA_ILi0EEESY_SY_EEEEENS5_IJNS4_10UnderscoreES11_S11_EEEEENS4_28SM100_TMA_2SM_LOAD_MULTICASTENS4_14ComposedLayoutINS4_7SwizzleILi2ELi4ELi3EEENS4_18smem_ptr_flag_bitsILi8EEENSW_INS5_IJNSA_ILi8EEESG_EEENS5_IJSG_SC_EEEEEEEvNS4_8identityENS4_18SM100_TMA_2SM_LOADES1E_vS1F_EENS_8epilogue10collective18CollectiveEpilogueINS1I_23Sm100TmaWarpSpecializedILi2ELi2ELi32ELb0ELb0EEEJNS5_IJSG_SF_SG_EEENS5_IJNSW_ISG_SC_EENSW_INS5_IJNSA_ILi32EEESB_EEENS5_IJSC_SG_EEEEEEEESI_SJ_SI_SJ_NS1I_6fusion15FusionCallbacksIS1M_NS1U_17LinearCombinationISI_fSI_fLNS_15FloatRoundStyleE2EEES1N_S1T_JEEENS4_5SM1004TMEM4LOAD26SM100_TMEM_LOAD_32dp32b32xENS4_13SM90_TMA_LOADENS15_INS16_ILi1ELi4ELi3EEES19_NSW_INS5_IJS1A_S1P_EEENS5_IJS1P_SC_EEEEEEENS4_39AutoVectorizingCopyWithAssumedAlignmentILi128EEENS4_14SM90_TMA_STOREES29_S2B_S2B_EEEvvEEEEvNT_6ParamsE)
        .other          _ZN7cutlass13device_kernelINS_4gemm6kernel13GemmUniversalIN4cute5tupleIJiiiiEEENS1_10collective13CollectiveMmaINS1_35MainloopSm100TmaUmmaWarpSpecializedILi5ELi2ELi4ENS5_IJNS4_1CILi2EEESB_NSA_ILi1EEEEEEEENS5_IJNSA_ILi128EEESF_NSA_ILi64EEEEEENS_12float_e4m3_tENS5_IJlSC_lEEESI_SJ_NS4_8TiledMMAINS4_8MMA_AtomIJNS4_10MMA_TraitsINS4_25SM100_MMA_F8F6F4_2x1SM_SSEJSI_SI_fSF_SF_NS4_17integral_constantINS4_4UMMA5MajorELSQ_0EEESR_NSO_INSP_7ScaleInELSS_0EEEST_EEEEEENS4_6LayoutINS5_IJSC_SC_SC_EEENS5_IJNSA_ILi0EEESY_SY_EEEEENS5_IJNS4_10UnderscoreES11_S11_EEEEENS4_28SM100_TMA_2SM_LOAD_MULTICASTENS4_14ComposedLayoutINS4_7SwizzleILi2ELi4ELi3EEENS4_18smem_ptr_flag_bitsILi8EEENSW_INS5_IJNSA_ILi8EEESG_EEENS5_IJSG_SC_EEEEEEEvNS4_8identityENS4_18SM100_TMA_2SM_LOADES1E_vS1F_EENS_8epilogue10collective18CollectiveEpilogueINS1I_23Sm100TmaWarpSpecializedILi2ELi2ELi32ELb0ELb0EEEJNS5_IJSG_SF_SG_EEENS5_IJNSW_ISG_SC_EENSW_INS5_IJNSA_ILi32EEESB_EEENS5_IJSC_SG_EEEEEEEESI_SJ_SI_SJ_NS1I_6fusion15FusionCallbacksIS1M_NS1U_17LinearCombinationISI_fSI_fLNS_15FloatRoundStyleE2EEES1N_S1T_JEEENS4_5SM1004TMEM4LOAD26SM100_TMEM_LOAD_32dp32b32xENS4_13SM90_TMA_LOADENS15_INS16_ILi1ELi4ELi3EEES19_NSW_INS5_IJS1A_S1P_EEENS5_IJS1P_SC_EEEEEEENS4_39AutoVectorizingCopyWithAssumedAlignmentILi128EEENS4_14SM90_TMA_STOREES29_S2B_S2B_EEEvvEEEEvNT_6ParamsE,@"STO_CUDA_ENTRY STV_DEFAULT"
_ZN7cutlass13device_kernelINS_4gemm6kernel13GemmUniversalIN4cute5tupleIJiiiiEEENS1_10collective13CollectiveMmaINS1_35MainloopSm100TmaUmmaWarpSpecializedILi5ELi2ELi4ENS5_IJNS4_1CILi2EEESB_NSA_ILi1EEEEEEEENS5_IJNSA_ILi128EEESF_NSA_ILi64EEEEEENS_12float_e4m3_tENS5_IJlSC_lEEESI_SJ_NS4_8TiledMMAINS4_8MMA_AtomIJNS4_10MMA_TraitsINS4_25SM100_MMA_F8F6F4_2x1SM_SSEJSI_SI_fSF_SF_NS4_17integral_constantINS4_4UMMA5MajorELSQ_0EEESR_NSO_INSP_7ScaleInELSS_0EEEST_EEEEEENS4_6LayoutINS5_IJSC_SC_SC_EEENS5_IJNSA_ILi0EEESY_SY_EEEEENS5_IJNS4_10UnderscoreES11_S11_EEEEENS4_28SM100_TMA_2SM_LOAD_MULTICASTENS4_14ComposedLayoutINS4_7SwizzleILi2ELi4ELi3EEENS4_18smem_ptr_flag_bitsILi8EEENSW_INS5_IJNSA_ILi8EEESG_EEENS5_IJSG_SC_EEEEEEEvNS4_8identityENS4_18SM100_TMA_2SM_LOADES1E_vS1F_EENS_8epilogue10collective18CollectiveEpilogueINS1I_23Sm100TmaWarpSpecializedILi2ELi2ELi32ELb0ELb0EEEJNS5_IJSG_SF_SG_EEENS5_IJNSW_ISG_SC_EENSW_INS5_IJNSA_ILi32EEESB_EEENS5_IJSC_SG_EEEEEEEESI_SJ_SI_SJ_NS1I_6fusion15FusionCallbacksIS1M_NS1U_17LinearCombinationISI_fSI_fLNS_15FloatRoundStyleE2EEES1N_S1T_JEEENS4_5SM1004TMEM4LOAD26SM100_TMEM_LOAD_32dp32b32xENS4_13SM90_TMA_LOADENS15_INS16_ILi1ELi4ELi3EEES19_NSW_INS5_IJS1A_S1P_EEENS5_IJS1P_SC_EEEEEEENS4_39AutoVectorizingCopyWithAssumedAlignmentILi128EEENS4_14SM90_TMA_STOREES29_S2B_S2B_EEEvvEEEEvNT_6ParamsE:
[----:B------:R-:W1:Y:S01]  /*0000*/  LDC R1, c[0x0][0x37c] ;  /* 0x0000df00ff017b82 */ /* 0x000e620000000800 */
[----:B------:R-:W2:Y:S01]  /*0010*/  S2R R97, SR_TID.X ;  /* 0x0000000000617919 */ /* 0x000ea20000002100 */
[----:B------:R-:W3:Y:S06]  /*0020*/  LDCU.64 UR8, c[0x0][0x890] ;  /* 0x00011200ff0877ac */ /* 0x000eec0008000a00 */
[----:B------:R-:W4:Y:S01]  /*0030*/  S2UR UR46, SR_CgaCtaId ;  /* 0x00000000002e79c3 */ /* 0x000f220000008800 */
[----:B------:R-:W-:Y:S02]  /*0040*/  PRMT R86, RZ, 0x7610, R86 ;  /* 0x00007610ff567816 */ /* 0x000fe40000000056 */
[----:B------:R-:W-:Y:S01]  /*0050*/  ELECT P1, URZ, PT ;  /* 0x0000000000ff782f */ /* 0x000fe20003820000 */
[----:B---3--:R-:W-:-:S04]  /*0060*/  UISETP.NE.U32.AND UP0, UPT, UR8, URZ, UPT ;  /* 0x000000ff0800728c */ /* 0x008fc8000bf05070 */
[----:B------:R-:W-:Y:S02]  /*0070*/  UISETP.NE.AND.EX UP0, UPT, UR9, URZ, UPT, UP0 ;  /* 0x000000ff0900728c */ /* 0x000fe4000bf05300 */
[----:B----4-:R-:W-:Y:S02]  /*0080*/  ULOP3.LUT UR33, UR46, 0x1, URZ, 0xc0, !UPT ;  /* 0x000000012e217892 */ /* 0x010fe4000f8ec0ff */
[----:B------:R-:W-:Y:S01]  /*0090*/  ULOP3.LUT UR34, UR46, 0x1, URZ, 0x3c, !UPT ;  /* 0x000000012e227892 */ /* 0x000fe2000f8e3cff */
[----:B--2---:R-:W-:-:S05]  /*00a0*/  SHF.R.U32.HI R87, RZ, 0x5, R97 ;  /* 0x00000005ff577819 */ /* 0x004fca0000011661 */
[----:B------:R-:W2:Y:S02]  /*00b0*/  SHFL.IDX PT, R0, R87, RZ, 0x1f ;  /* 0x00001fff57007589 */ /* 0x000ea400000e0000 */
[----:B--2---:R-:W-:Y:S01]  /*00c0*/  R2UR UR25, R0 ;  /* 0x00000000001972ca */ /* 0x004fe200000e0000 */
[----:B-1----:R-:W-:-:S14]  /*00d0*/  BRA.U UP0, `(.L_x_0) ;  /* 0x0000000100307547 */ /* 0x002fdc000b800000 */
[----:B------:R-:W1:Y:S02]  /*00e0*/  LDCU.64 UR4, c[0x0][0x888] ;  /* 0x00011100ff0477ac */ /* 0x000e640008000a00 */
[----:B-1----:R-:W-:-:S04]  /*00f0*/  UISETP.NE.U32.AND UP0, UPT, UR4, URZ, UPT ;  /* 0x000000ff0400728c */ /* 0x002fc8000bf05070 */
[----:B------:R-:W-:-:S09]  /*0100*/  UISETP.NE.AND.EX UP0, UPT, UR5, URZ, UPT, UP0 ;  /* 0x000000ff0500728c */ /* 0x000fd2000bf05300 */
[----:B------:R-:W-:Y:S05]  /*0110*/  BRA.U !UP0, `(.L_x_1) ;  /* 0x0000000108147547 */ /* 0x000fea000b800000 */
[----:B------:R-:W1:Y:S01]  /*0120*/  LDC.64 R2, c[0x0][0x888] ;  /* 0x00022200ff027b82 */ /* 0x000e620000000a00 */
[----:B------:R-:W1:Y:S02]  /*0130*/  LDCU.64 UR4, c[0x0][0x358] ;  /* 0x00006b00ff0477ac */ /* 0x000e640008000a00 */
[----:B-1----:R1:W5:Y:S01]  /*0140*/  LDG.E R41, desc[UR4][R2.64] ;  /* 0x0000000402297981 */ /* 0x002362000c1e1900 */
[----:B------:R-:W-:Y:S01]  /*0150*/  HFMA2 R86, -RZ, RZ, 0, 5.9604644775390625e-08 ;  /* 0x00000001ff567431 */ /* 0x000fe200000001ff */
[----:B------:R-:W-:Y:S05]  /*0160*/  BRA `(.L_x_0) ;  /* 0x00000000000c7947 */ /* 0x000fea0003800000 */
.L_x_1:
[----:B------:R-:W1:Y:S01]  /*0170*/  LDCU UR4, c[0x0][0x880] ;  /* 0x00011000ff0477ac */ /* 0x000e620008000800 */
[----:B------:R-:W-:Y:S01]  /*0180*/  HFMA2 R86, -RZ, RZ, 0, 5.9604644775390625e-08 ;  /* 0x00000001ff567431 */ /* 0x000fe200000001ff */
[----:B-1----:R-:W-:-:S07]  /*0190*/  MOV R41, UR4 ;  /* 0x0000000400297c02 */ /* 0x002fce0008000f00 */
.L_x_0:
[----:B------:R-:W2:Y:S02]  /*01a0*/  LDCU.64 UR4, c[0x0][0x8b0] ;  /* 0x00011600ff0477ac */ /* 0x000ea40008000a00 */
[----:B--2---:R-:W-:-:S04]  /*01b0*/  UISETP.NE.U32.AND UP0, UPT, UR4, URZ, UPT ;  /* 0x000000ff0400728c */ /* 0x004fc8000bf05070 */
[----:B------:R-:W-:-:S09]  /*01c0*/  UISETP.NE.AND.EX UP0, UPT, UR5, URZ, UPT, UP0 ;  /* 0x000000ff0500728c */ /* 0x000fd2000bf05300 */
[----:B------:R-:W-:Y:S05]  /*01d0*/  BRA.U UP0, `(.L_x_2) ;  /* 0x0000000100287547 */ /* 0x000fea000b800000 */
[----:B------:R-:W2:Y:S02]  /*01e0*/  LDCU.64 UR4, c[0x0][0x8a8] ;  /* 0x00011500ff0477ac */ /* 0x000ea40008000a00 */
[----:B--2---:R-:W-:-:S04]  /*01f0*/  UISETP.NE.U32.AND UP0, UPT, UR4, URZ, UPT ;  /* 0x000000ff0400728c */ /* 0x004fc8000bf05070 */
[----:B------:R-:W-:-:S09]  /*0200*/  UISETP.NE.AND.EX UP0, UPT, UR5, URZ, UPT, UP0 ;  /* 0x000000ff0500728c */ /* 0x000fd2000bf05300 */
[----:B------:R-:W-:Y:S05]  /*0210*/  BRA.U !UP0, `(.L_x_3) ;  /* 0x0000000108107547 */ /* 0x000fea000b800000 */
[----:B------:R-:W2:Y:S01]  /*0220*/  LDC.64 R38, c[0x0][0x8a8] ;  /* 0x00022a00ff267b82 */ /* 0x000ea20000000a00 */
[----:B------:R-:W2:Y:S02]  /*0230*/  LDCU.64 UR4, c[0x0][0x358] ;  /* 0x00006b00ff0477ac */ /* 0x000ea40008000a00 */
[----:B--2---:R2:W5:Y:S01]  /*0240*/  LDG.E R38, desc[UR4][R38.64] ;  /* 0x0000000426267981 */ /* 0x004562000c1e1900 */
[----:B------:R-:W-:Y:S05]  /*0250*/  BRA `(.L_x_2) ;  /* 0x0000000000087947 */ /* 0x000fea0003800000 */
.L_x_3:
[----:B------:R-:W2:Y:S02]  /*0260*/  LDCU UR4, c[0x0][0x8a0] ;  /* 0x00011400ff0477ac */ /* 0x000ea40008000800 */
[----:B--2---:R-:W-:Y:S02]  /*0270*/  MOV R38, UR4 ;  /* 0x0000000400267c02 */ /* 0x004fe40008000f00 */
.L_x_2:
[----:B------:R-:W-:Y:S01]  /*0280*/  IMAD.U32 R0, RZ, RZ, UR25 ;  /* 0x00000019ff007e24 */ /* 0x000fe2000f8e00ff */
[----:B------:R-:W-:Y:S04]  /*0290*/  BSSY.RECONVERGENT B0, `(.L_x_4) ;  /* 0x000000c000007945 */ /* 0x000fe80003800200 */
[C---:B------:R-:W-:Y:S02]  /*02a0*/  ISETP.NE.OR P2, PT, R0.reuse, 0x1, !P1 ;  /* 0x000000010000780c */ /* 0x040fe40004f45670 */
[----:B------:R-:W-:-:S11]  /*02b0*/  ISETP.NE.OR P0, PT, R0, 0x3, !P1 ;  /* 0x000000030000780c */ /* 0x000fd60004f05670 */
[----:B------:R-:W-:Y:S05]  /*02c0*/  @P2 BRA `(.L_x_5) ;  /* 0x0000000000202947 */ /* 0x000fea0003800000 */
[----:B------:R-:W3:Y:S02]  /*02d0*/  LDCU.64 UR4, c[0x0][0x348] ;  /* 0x00006900ff0477ac */ /* 0x000ee40008000a00 */
[----:B---3--:R-:W-:Y:S02]  /*02e0*/  UIADD3 UR6, UP1, UPT, UR4, 0x80, URZ ;  /* 0x0000008004067890 */ /* 0x008fe4000ff3e0ff */
[----:B------:R-:W-:Y:S02]  /*02f0*/  UIADD3 UR4, UP0, UPT, UR4, 0x180, URZ ;  /* 0x0000018004047890 */ /* 0x000fe4000ff1e0ff */
[----:B------:R-:W-:Y:S02]  /*0300*/  UIADD3.X UR7, UPT, UPT, URZ, UR5, URZ, UP1, !UPT ;  /* 0x00000005ff077290 */ /* 0x000fe40008ffe4ff */
[----:B------:R-:W-:-:S07]  /*0310*/  UIADD3.X UR5, UPT, UPT, URZ, UR5, URZ, UP0, !UPT ;  /* 0x00000005ff057290 */ /* 0x000fce00087fe4ff */
[----:B------:R3:W-:Y:S02]  /*0320*/  UTMACCTL.PF [UR6] ;  /* 0x00000000060079b9 */ /* 0x0007e40008040000 */
[----:B------:R3:W-:Y:S02]  /*0330*/  UTMACCTL.PF [UR4] ;  /* 0x00000000040079b9 */ /* 0x0007e40008040000 */
[----:B---3--:R-:W-:Y:S01]  /*0340*/  NOP ;  /* 0x0000000000007918 */ /* 0x008fe20000000000 */
.L_x_5:
[----:B------:R-:W-:Y:S05]  /*0350*/  BSYNC.RECONVERGENT B0 ;  /* 0x0000000000007941 */ /* 0x000fea0003800200 */
.L_x_4:
[----:B------:R-:W-:Y:S04]  /*0360*/  BSSY.RECONVERGENT B0, `(.L_x_6) ;  /* 0x000000a000007945 */ /* 0x000fe80003800200 */
        /* <DEDUP_REMOVED lines=9> */
.L_x_7:
[----:B------:R-:W-:Y:S05]  /*0400*/  BSYNC.RECONVERGENT B0 ;  /* 0x0000000000007941 */ /* 0x000fea0003800200 */
.L_x_6:
[----:B------:R-:W3:Y:S01]  /*0410*/  LDCU.64 UR4, c[0x0][0x888] ;  /* 0x00011100ff0477ac */ /* 0x000ee20008000a00 */
[----:B------:R-:W-:Y:S02]  /*0420*/  UISETP.EQ.U32.AND UP1, UPT, UR8, URZ, UPT ;  /* 0x000000ff0800728c */ /* 0x000fe4000bf22070 */
[----:B------:R-:W-:Y:S02]  /*0430*/  UPLOP3.LUT UP3, UPT, UPT, UPT, UPT, 0x80, 0x8 ;  /* 0x000000000008789c */ /* 0x000fe40003f6f070 */
[----:B---3--:R-:W-:-:S04]  /*0440*/  UISETP.NE.U32.AND UP0, UPT, UR4, URZ, UPT ;  /* 0x000000ff0400728c */ /* 0x008fc8000bf05070 */
[----:B------:R-:W-:-:S04]  /*0450*/  UISETP.NE.AND.EX UP0, UPT, UR5, URZ, UPT, UP0 ;  /* 0x000000ff0500728c */ /* 0x000fc8000bf05300 */
[----:B------:R-:W-:-:S04]  /*0460*/  UISETP.EQ.OR.EX UP2, UPT, UR9, URZ, !UP0, UP1 ;  /* 0x000000ff0900728c */ /* 0x000fc8000c742710 */
[----:B------:R-:W-:-:S06]  /*0470*/  UP2UR UR4, UPR, URZ, 0x4 ;  /* 0x00000004ff047883 */ /* 0x000fcc0008000000 */
[----:B------:R-:W-:Y:S01]  /*0480*/  MOV R89, UR4 ;  /* 0x0000000400597c02 */ /* 0x000fe20008000f00 */
[----:B------:R-:W-:Y:S06]  /*0490*/  BRA.U !UP2, `(.L_x_8) ;  /* 0x000000010a207547 */ /* 0x000fec000b800000 */
[----:B------:R-:W-:Y:S01]  /*04a0*/  UISETP.NE.U32.AND UP1, UPT, UR8, URZ, UPT ;  /* 0x000000ff0800728c */ /* 0x000fe2000bf25070 */
[----:B-----5:R-:W-:Y:S01]  /*04b0*/  FSETP.NEU.AND P0, PT, R41, RZ, PT ;  /* 0x000000ff2900720b */ /* 0x020fe20003f0d000 */
[----:B------:R-:W-:Y:S02]  /*04c0*/  USEL UR4, URZ, 0xffffffff, UP0 ;  /* 0xffffffffff047887 */ /* 0x000fe40008000000 */
[----:B------:R-:W-:-:S10]  /*04d0*/  UISETP.NE.AND.EX UP1, UPT, UR9, URZ, UPT, UP1 ;  /* 0x000000ff0900728c */ /* 0x000fd4000bf25310 */
[----:B------:R-:W-:Y:S01]  /*04e0*/  VOTEU.ANY UP0, P0 ;  /* 0x0000000000ff7886 */ /* 0x000fe20000000100 */
[----:B------:R-:W-:-:S04]  /*04f0*/  @!UP1 USEL UR4, URZ, 0xffffffff, UP0 ;  /* 0xffffffffff049887 */ /* 0x000fc80008000000 */
[----:B------:R-:W-:-:S04]  /*0500*/  ULOP3.LUT UR4, UR4, 0x1, URZ, 0xc0, !UPT ;  /* 0x0000000104047892 */ /* 0x000fc8000f8ec0ff */
[----:B------:R-:W-:-:S11]  /*0510*/  UISETP.NE.U32.AND UP3, UPT, UR4, 0x1, UPT ;  /* 0x000000010400788c */ /* 0x000fd6000bf65070 */
.L_x_8:
[----:B------:R-:W3:Y:S01]  /*0520*/  SHFL.IDX PT, R0, R87, RZ, 0x1f ;  /* 0x00001fff57007589 */ /* 0x000ee200000e0000 */
[----:B------:R-:W-:-:S04]  /*0530*/  UISETP.NE.AND UP0, UPT, UR25, 0x2, UPT ;  /* 0x000000021900788c */ /* 0x000fc8000bf05270 */
[----:B------:R-:W-:Y:S02]  /*0540*/  UISETP.EQ.AND UP1, UPT, UR33, URZ, !UP0 ;  /* 0x000000ff2100728c */ /* 0x000fe4000c722270 */
[----:B------:R-:W-:-:S04]  /*0550*/  USEL UR41, URZ, 0x1, UP0 ;  /* 0x00000001ff297887 */ /* 0x000fc80008000000 */
[----:B------:R-:W-:Y:S02]  /*0560*/  PLOP3.LUT P3, PT, P1, PT, UP1, 0x80, 0x8 ;  /* 0x000000000008781c */ /* 0x000fe40000f6f018 */
[----:B---3--:R-:W-:-:S13]  /*0570*/  ISETP.NE.AND P0, PT, R0, RZ, PT ;  /* 0x000000ff0000720c */ /* 0x008fda0003f05270 */
[----:B------:R-:W-:Y:S05]  /*0580*/  @P0 BRA `(.L_x_9) ;  /* 0x00000000005c0947 */ /* 0x000fea0003800000 */
[----:B------:R-:W-:Y:S01]  /*0590*/  UMOV UR4, 0x400 ;  /* 0x0000040000047882 */ /* 0x000fe20000000000 */
[----:B------:R-:W-:Y:S01]  /*05a0*/  UMOV UR8, 0x1 ;  /* 0x0000000100087882 */ /* 0x000fe20000000000 */
[----:B------:R-:W-:Y:S01]  /*05b0*/  UMOV UR6, 0x2 ;  /* 0x0000000200067882 */ /* 0x000fe20000000000 */
[----:B------:R-:W-:Y:S02]  /*05c0*/  ULEA UR4, UR46, UR4, 0x18 ;  /* 0x000000042e047291 */ /* 0x000fe4000f8ec0ff */
[----:B------:R-:W-:-:S04]  /*05d0*/  UIADD3 UR8, UPT, UPT, -UR8, 0x100000, URZ ;  /* 0x0010000008087890 */ /* 0x000fc8000fffe1ff */
[----:B------:R-:W-:Y:S02]  /*05e0*/  USHF.L.U32 UR9, UR8, 0xb, URZ ;  /* 0x0000000b08097899 */ /* 0x000fe400080006ff */
[----:B------:R-:W-:Y:S02]  /*05f0*/  USHF.L.U32 UR8, UR8, 0x1, URZ ;  /* 0x0000000108087899 */ /* 0x000fe400080006ff */
[----:B------:R-:W-:-:S04]  /*0600*/  UIADD3 UR6, UPT, UPT, -UR6, 0x100000, URZ ;  /* 0x0010000006067890 */ /* 0x000fc8000fffe1ff */
[----:B------:R-:W-:Y:S02]  /*0610*/  USHF.L.U32 UR7, UR6, 0xb, URZ ;  /* 0x0000000b06077899 */ /* 0x000fe400080006ff */
[----:B------:R-:W-:Y:S01]  /*0620*/  USHF.L.U32 UR6, UR6, 0x1, URZ ;  /* 0x0000000106067899 */ /* 0x000fe200080006ff */
[----:B------:R-:W-:Y:S01]  /*0630*/  ELECT P0, URZ, PT ;  /* 0x0000000000ff782f */ /* 0x000fe20003800000 */
[----:B------:R-:W3:Y:S02]  /*0640*/  FENCE.VIEW.ASYNC.S ;  /* 0x00000000000073c6 */ /* 0x000ee40000000000 */
[----:B---3--:R3:W4:Y:S08]  /*0650*/  SYNCS.EXCH.64 URZ, [UR4], UR8 ;  /* 0x0000000804ff75b2 */ /* 0x0087300008000100 */
[----:B------:R3:W1:Y:S01]  /*0660*/  SYNCS.EXCH.64 URZ, [UR4+0x28], UR6 ;  /* 0x0000280604ff75b2 */ /* 0x0006620008000100 */
        /* <DEDUP_REMOVED lines=8> */
[----:B------:R-:W-:Y:S01]  /*06f0*/  NOP ;  /* 0x0000000000007918 */ /* 0x000fe20000000000 */
.L_x_9:
[----:B------:R-:W2:Y:S01]  /*0700*/  SHFL.IDX PT, R0, R87, RZ, 0x1f ;  /* 0x00001fff57007589 */ /* 0x000ea200000e0000 */
[----:B------:R-:W-:Y:S01]  /*0710*/  NOP ;  /* 0x0000000000007918 */ /* 0x000fe20000000000 */
[----:B--2---:R-:W-:-:S13]  /*0720*/  ISETP.NE.AND P0, PT, R0, 0x1, PT ;  /* 0x000000010000780c */ /* 0x004fda0003f05270 */
[----:B------:R-:W-:Y:S05]  /*0730*/  @P0 BRA `(.L_x_10) ;  /* 0x0000000000440947 */ /* 0x000fea0003800000 */
[----:B---3--:R-:W-:Y:S01]  /*0740*/  UMOV UR4, 0x400 ;  /* 0x0000040000047882 */ /* 0x008fe20000000000 */
        /* <DEDUP_REMOVED lines=10> */
[----:B------:R-:W2:Y:S02]  /*07f0*/  FENCE.VIEW.ASYNC.S ;  /* 0x00000000000073c6 */ /* 0x000ea40000000000 */
[----:B--2---:R2:W3:Y:S08]  /*0800*/  SYNCS.EXCH.64 URZ, [UR4+0x50], UR8 ;  /* 0x0000500804ff75b2 */ /* 0x0044f00008000100 */
[----:B------:R2:W1:Y:S01]  /*0810*/  SYNCS.EXCH.64 URZ, [UR4+0x60], UR6 ;  /* 0x0000600604ff75b2 */ /* 0x0004620008000100 */
[----:B------:R2:W1:Y:S01]  /*0820*/  SYNCS.EXCH.64 URZ, [UR4+0x58], UR8 ;  /* 0x0000580804ff75b2 */ /* 0x0004620008000100 */
[----:B------:R2:W1:Y:S01]  /*0830*/  SYNCS.EXCH.64 URZ, [UR4+0x68], UR6 ;  /* 0x0000680604ff75b2 */ /* 0x0004620008000100 */
[----:B------:R-:W-:Y:S01]  /*0840*/  NOP ;  /* 0x0000000000007918 */ /* 0x000fe20000000000 */
.L_x_10:
[----:B------:R-:W4:Y:S01]  /*0850*/  SHFL.IDX PT, R0, R87, RZ, 0x1f ;  /* 0x00001fff57007589 */ /* 0x000f2200000e0000 */
[----:B------:R-:W-:Y:S01]  /*0860*/  NOP ;  /* 0x0000000000007918 */ /* 0x000fe20000000000 */
[----:B----4-:R-:W-:-:S13]  /*0870*/  ISETP.NE.AND P0, PT, R0, 0x3, PT ;  /* 0x000000030000780c */ /* 0x010fda0003f05270 */
[----:B------:R-:W-:Y:S05]  /*0880*/  @P0 BRA `(.L_x_11) ;  /* 0x00000000002c0947 */ /* 0x000fea0003800000 */
[----:B--23--:R-:W-:Y:S01]  /*0890*/  UMOV UR6, 0x400 ;  /* 0x0000040000067882 */ /* 0x00cfe20000000000 */
[----:B------:R-:W-:Y:S01]  /*08a0*/  UMOV UR4, 0x20 ;  /* 0x0000002000047882 */ /* 0x000fe20000000000 */
[----:B------:R-:W-:Y:S02]  /*08b0*/  ULEA UR6, UR46, UR6, 0x18 ;  /* 0x000000062e067291 */ /* 0x000fe4000f8ec0ff */
[----:B------:R-:W-:-:S04]  /*08c0*/  UIADD3 UR4, UPT, UPT, -UR4, 0x100000, URZ ;  /* 0x0010000004047890 */ /* 0x000fc8000fffe1ff */
[----:B------:R-:W-:Y:S02]  /*08d0*/  USHF.L.U32 UR5, UR4, 0xb, URZ ;  /* 0x0000000b04057899 */ /* 0x000fe400080006ff */
[----:B------:R-:W-:Y:S01]  /*08e0*/  USHF.L.U32 UR4, UR4, 0x1, URZ ;  /* 0x0000000104047899 */ /* 0x000fe200080006ff */
[----:B------:R-:W-:Y:S01]  /*08f0*/  ELECT P0, URZ, PT ;  /* 0x0000000000ff782f */ /* 0x000fe20003800000 */
[----:B------:R-:W2:Y:S10]  /*0900*/  FENCE.VIEW.ASYNC.S ;  /* 0x00000000000073c6 */ /* 0x000eb40000000000 */
[----:B--2---:R4:W2:Y:S01]  /*0910*/  SYNCS.EXCH.64 URZ, [UR6+0x70], UR4 ;  /* 0x0000700406ff75b2 */ /* 0x0048a20008000100 */
[----:B------:R4:W3:Y:S02]  /*0920*/  SYNCS.EXCH.64 URZ, [UR6+0x78], UR4 ;  /* 0x0000780406ff75b2 */ /* 0x0008e40008000100 */
[----:B----4-:R-:W-:Y:S01]  /*0930*/  NOP ;  /* 0x0000000000007918 */ /* 0x010fe20000000000 */
.L_x_11:
[----:B------:R-:W4:Y:S01]  /*0940*/  SHFL.IDX PT, R0, R87, RZ, 0x1f ;  /* 0x00001fff57007589 */ /* 0x000f2200000e0000 */
[----:B------:R-:W-:Y:S01]  /*0950*/  NOP ;  /* 0x0000000000007918 */ /* 0x000fe20000000000 */
[----:B----4-:R-:W-:-:S13]  /*0960*/  ISETP.NE.AND P0, PT, R0, 0x4, PT ;  /* 0x000000040000780c */ /* 0x010fda0003f05270 */
[----:B------:R-:W-:Y:S05]  /*0970*/  @P0 BRA `(.L_x_12) ;  /* 0x0000000000480947 */ /* 0x000fea0003800000 */
[----:B--23--:R-:W-:Y:S01]  /*0980*/  UMOV UR4, 0x3a0 ;  /* 0x000003a000047882 */ /* 0x00cfe20000000000 */
[----:B------:R-:W-:Y:S01]  /*0990*/  UMOV UR6, 0x400 ;  /* 0x0000040000067882 */ /* 0x000fe20000000000 */
[----:B------:R-:W-:Y:S01]  /*09a0*/  USEL UR4, UR4, 0x320, UP3 ;  /* 0x0000032004047887 */ /* 0x000fe20009800000 */
        /* <DEDUP_REMOVED lines=10> */
[----:B--2---:R4:W2:Y:S08]  /*0a50*/  SYNCS.EXCH.64 URZ, [UR6+0x80], UR8 ;  /* 0x0000800806ff75b2 */ /* 0x0048b00008000100 */
[----:B------:R4:W3:Y:S01]  /*0a60*/  SYNCS.EXCH.64 URZ, [UR6+0x90], UR4 ;  /* 0x0000900406ff75b2 */ /* 0x0008e20008000100 */
[----:B------:R4:W1:Y:S01]  /*0a70*/  SYNCS.EXCH.64 URZ, [UR6+0x88], UR8 ;  /* 0x0000880806ff75b2 */ /* 0x0008620008000100 */
[----:B------:R4:W1:Y:S02]  /*0a80*/  SYNCS.EXCH.64 URZ, [UR6+0x98], UR4 ;  /* 0x0000980406ff75b2 */ /* 0x0008640008000100 */
[----:B----4-:R-:W-:Y:S01]  /*0a90*/  NOP ;  /* 0x0000000000007918 */ /* 0x010fe20000000000 */
.L_x_12:
[----:B------:R-:W4:Y:S01]  /*0aa0*/  SHFL.IDX PT, R0, R87, RZ, 0x1f ;  /* 0x00001fff57007589 */ /* 0x000f2200000e0000 */
[----:B------:R-:W-:Y:S01]  /*0ab0*/  NOP ;  /* 0x0000000000007918 */ /* 0x000fe20000000000 */
[----:B----4-:R-:W-:-:S13]  /*0ac0*/  ISETP.NE.AND P0, PT, R0, 0x5, PT ;  /* 0x000000050000780c */ /* 0x010fda0003f05270 */
[----:B------:R-:W-:Y:S05]  /*0ad0*/  @P0 BRA `(.L_x_13) ;  /* 0x0000000000540947 */ /* 0x000fea0003800000 */
[----:B--23--:R-:W-:Y:S01]  /*0ae0*/  UMOV UR4, 0x400 ;  /* 0x0000040000047882 */ /* 0x00cfe20000000000 */
        /* <DEDUP_REMOVED lines=14> */
[----:B------:R4:W1:Y:S01]  /*0bd0*/  SYNCS.EXCH.64 URZ, [UR4+0xc8], UR8 ;  /* 0x0000c80804ff75b2 */ /* 0x0008620008000100 */
[----:B------:R4:W1:Y:S01]  /*0be0*/  SYNCS.EXCH.64 URZ, [UR4+0xb0], UR6 ;  /* 0x0000b00604ff75b2 */ /* 0x0008620008000100 */
[----:B------:R4:W1:Y:S01]  /*0bf0*/  SYNCS.EXCH.64 URZ, [UR4+0xd0], UR8 ;  /* 0x0000d00804ff75b2 */ /* 0x0008620008000100 */
[----:B------:R4:W1:Y:S01]  /*0c00*/  SYNCS.EXCH.64 URZ, [UR4+0xb8], UR6 ;  /* 0x0000b80604ff75b2 */ /* 0x0008620008000100 */
[----:B------:R4:W1:Y:S02]  /*0c10*/  SYNCS.EXCH.64 URZ, [UR4+0xd8], UR8 ;  /* 0x0000d80804ff75b2 */ /* 0x0008640008000100 */
[----:B----4-:R-:W-:Y:S01]  /*0c20*/  NOP ;  /* 0x0000000000007918 */ /* 0x010fe20000000000 */
.L_x_13:
[----:B------:R-:W4:Y:S01]  /*0c30*/  SHFL.IDX PT, R0, R87, RZ, 0x1f ;  /* 0x00001fff57007589 */ /* 0x000f2200000e0000 */
[----:B------:R-:W-:Y:S01]  /*0c40*/  ISETP.NE.OR P1, PT, RZ, UR25, !P1 ;  /* 0x00000019ff007c0c */ /* 0x000fe2000cf25670 */
        /* <DEDUP_REMOVED lines=12> */
[----:B------:R4:W3:Y:S01]  /*0d10*/  SYNCS.EXCH.64 URZ, [UR4+0xf0], UR6 ;  /* 0x0000f00604ff75b2 */ /* 0x0008e20008000100 */
[----:B------:R4:W1:Y:S01]  /*0d20*/  SYNCS.EXCH.64 URZ, [UR4+0xe8], UR6 ;  /* 0x0000e80604ff75b2 */ /* 0x0008620008000100 */
[----:B------:R4:W1:Y:S02]  /*0d30*/  SYNCS.EXCH.64 URZ, [UR4+0xf8], UR6 ;  /* 0x0000f80604ff75b2 */ /* 0x0008640008000100 */
[----:B----4-:R-:W-:Y:S01]  /*0d40*/  NOP ;  /* 0x0000000000007918 */ /* 0x010fe20000000000 */
.L_x_14:
[----:B------:R-:W-:Y:S01]  /*0d50*/  VOTEU.ALL UP0, P1 ;  /* 0x0000000000ff7886 */ /* 0x000fe20000800000 */
[----:B--23--:R-:W-:Y:S01]  /*0d60*/  UMOV UR4, 0x20 ;  /* 0x0000002000047882 */ /* 0x00cfe20000000000 */
[----:B------:R-:W2:Y:S01]  /*0d70*/  LDCU UR7, c[0x0][0x36c] ;  /* 0x00006d80ff0777ac */ /* 0x000ea20008000800 */
[----:B------:R-:W-:Y:S01]  /*0d80*/  NOP ;  /* 0x0000000000007918 */ /* 0x000fe20000000000 */
[----:B------:R-:W-:Y:S01]  /*0d90*/  LOP3.LUT R0, R97, 0x1f, RZ, 0xc0, !PT ;  /* 0x0000001f61007812 */ /* 0x000fe200078ec0ff */
[----:B------:R-:W-:Y:S01]  /*0da0*/  @!UP0 UMOV UR6, 0x400 ;  /* 0x0000040000068882 */ /* 0x000fe20000000000 */
[----:B------:R-:W-:-:S04]  /*0db0*/  @!UP0 UIADD3 UR4, UPT, UPT, -UR4, 0x100000, URZ ;  /* 0x0010000004048890 */ /* 0x000fc8000fffe1ff */
[----:B------:R-:W-:Y:S02]  /*0dc0*/  @!UP0 USHF.L.U32 UR5, UR4, 0xb, URZ ;  /* 0x0000000b04058899 */ /* 0x000fe400080006ff */
[----:B------:R-:W-:Y:S02]  /*0dd0*/  @!UP0 USHF.L.U32 UR4, UR4, 0x1, URZ ;  /* 0x0000000104048899 */ /* 0x000fe400080006ff */
[----:B------:R-:W-:Y:S01]  /*0de0*/  @!UP0 ULEA UR6, UR46, UR6, 0x18 ;  /* 0x000000062e068291 */ /* 0x000fe2000f8ec0ff */
[----:B------:R-:W-:Y:S01]  /*0df0*/  VOTEU.ALL UP0, P1 ;  /* 0x0000000000ff7886 */ /* 0x000fe20000800000 */
[----:B------:R-:W-:Y:S02]  /*0e00*/  UISETP.NE.AND UP4, UPT, UR25, URZ, UPT ;  /* 0x000000ff1900728c */ /* 0x000fe4000bf85270 */
[----:B--2---:R-:W-:Y:S01]  /*0e10*/  UISETP.EQ.U32.AND UP5, UPT, UR7, 0x1, UPT ;  /* 0x000000010700788c */ /* 0x004fe2000bfa2070 */
[----:B------:R-:W2:Y:S07]  /*0e20*/  FENCE.VIEW.ASYNC.S ;  /* 0x00000000000073c6 */ /* 0x000eae0000000000 */
[----:B--2---:R2:W3:Y:S01]  /*0e30*/  @!UP0 SYNCS.EXCH.64 URZ, [UR6+0x100], UR4 ;  /* 0x0001000406ff85b2 */ /* 0x0044e20008000100 */
[----:B------:R-:W-:Y:S05]  /*0e40*/  BRA.U !UP5, `(.L_x_15) ;  /* 0x000000010d087547 */ /* 0x000fea000b800000 */
[----:B-1-3--:R-:W-:Y:S01]  /*0e50*/  UCGABAR_ARV ;  /* 0x00000000000079c7 */ /* 0x00afe20008000000 */
[----:B------:R-:W-:Y:S05]  /*0e60*/  BRA `(.L_x_16) ;  /* 0x0000000000047947 */ /* 0x000fea0003800000 */
.L_x_15:
[----:B-1-3--:R-:W-:Y:S01]  /*0e70*/  NOP ;  /* 0x0000000000007918 */ /* 0x00afe20000000000 */
.L_x_16:
[----:B------:R-:W1:Y:S01]  /*0e80*/  S2UR UR20, SR_CTAID.X ;  /* 0x00000000001479c3 */ /* 0x000e620000002500 */
[----:B------:R-:W-:-:S05]  /*0e90*/  CS2R.32 R88, SR_CgaSize ;  /* 0x0000000000587805 */ /* 0x000fca0000008a00 */
[----:B------:R-:W-:-:S05]  /*0ea0*/  IMAD R88, R88, -0xa0, RZ ;  /* 0xffffff6058587824 */ /* 0x000fca00078e02ff */
[----:B--2---:R-:W-:-:S14]  /*0eb0*/  R2UR UR5, R88 ;  /* 0x00000000580572ca */ /* 0x004fdc00000e0000 */
[----:B------:R-:W2:Y:S01]  /*0ec0*/  LDCU UR5, c[0x0][UR5+0x2b0] ;  /* 0x00005600050577ac */ /* 0x000ea20008000800 */
[----:B------:R-:W-:-:S05]  /*0ed0*/  CS2R.32 R88, SR_CgaSize ;  /* 0x0000000000587805 */ /* 0x000fca0000008a00 */
[----:B------:R-:W-:-:S05]  /*0ee0*/  IMAD R88, R88, -0xa0, RZ ;  /* 0xffffff6058587824 */ /* 0x000fca00078e02ff */
[----:B------:R-:W-:-:S14]  /*0ef0*/  R2UR UR4, R88 ;  /* 0x00000000580472ca */ /* 0x000fdc00000e0000 */
[----:B------:R-:W3:Y:S01]  /*0f00*/  LDCU UR4, c[0x0][UR4+0x2b4] ;  /* 0x00005680040477ac */ /* 0x000ee20008000800 */
[----:B------:R-:W4:Y:S01]  /*0f10*/  S2UR UR7, SR_CTAID.Y ;  /* 0x00000000000779c3 */ /* 0x000f220000002600 */
[----:B------:R-:W-:-:S05]  /*0f20*/  CS2R.32 R88, SR_CgaSize ;  /* 0x0000000000587805 */ /* 0x000fca0000008a00 */
[----:B------:R-:W-:-:S05]  /*0f30*/  IMAD R88, R88, -0xa0, RZ ;  /* 0xffffff6058587824 */ /* 0x000fca00078e02ff */
[----:B------:R-:W-:-:S14]  /*0f40*/  R2UR UR8, R88 ;  /* 0x00000000580872ca */ /* 0x000fdc00000e0000 */
[----:B------:R-:W3:Y:S01]  /*0f50*/  LDCU UR8, c[0x0][UR8+0x2a0] ;  /* 0x00005400080877ac */ /* 0x000ee20008000800 */
[----:B------:R-:W3:Y:S01]  /*0f60*/  LDCU UR21, c[0x0][0xb24] ;  /* 0x00016480ff1577ac */ /* 0x000ee20008000800 */
[----:B------:R-:W1:Y:S01]  /*0f70*/  S2UR UR36, SR_CTAID.Z ;  /* 0x00000000002479c3 */ /* 0x000e620000002700 */
[----:B------:R-:W-:-:S05]  /*0f80*/  CS2R.32 R88, SR_CgaSize ;  /* 0x0000000000587805 */ /* 0x000fca0000008a00 */
[----:B------:R-:W-:-:S05]  /*0f90*/  IMAD R88, R88, -0xa0, RZ ;  /* 0xffffff6058587824 */ /* 0x000fca00078e02ff */
[----:B------:R-:W-:-:S14]  /*0fa0*/  R2UR UR63, R88 ;  /* 0x00000000583f72ca */ /* 0x000fdc00000e0000 */
[----:B------:R-:W3:Y:S01]  /*0fb0*/  LDCU UR63, c[0x0][UR63+0x2a4] ;  /* 0x000054803f3f77ac */ /* 0x000ee20008000800 */
[----:B------:R-:W-:Y:S02]  /*0fc0*/  UISETP.GT.U32.AND UP0, UPT, UR33, 0xffff, UPT ;  /* 0x0000ffff2100788c */ /* 0x000fe4000bf04070 */
[----:B------:R-:W-:Y:S01]  /*0fd0*/  USHF.L.U32 UR27, UR46, 0xa, URZ ;  /* 0x0000000a2e1b7899 */ /* 0x000fe200080006ff */
[----:B-1----:R-:W-:Y:S01]  /*0fe0*/  I2FP.F32.U32 R3, UR20 ;  /* 0x0000001400037c45 */ /* 0x002fe20008201000 */
[----:B------:R-:W-:Y:S01]  /*0ff0*/  UMOV UR30, 0x5 ;  /* 0x00000005001e7882 */ /* 0x000fe20000000000 */
[----:B------:R-:W1:Y:S03]  /*1000*/  LDCU UR42, c[0x0][0xb24] ;  /* 0x00016480ff2a77ac */ /* 0x000e660008000800 */
[----:B--2---:R-:W-:Y:S01]  /*1010*/  FMUL R3, R3, UR5 ;  /* 0x0000000503037c20 */ /* 0x004fe20008400000 */
[----:B------:R-:W2:Y:S01]  /*1020*/  LDCU UR29, c[0x0][0xb30] ;  /* 0x00016600ff1d77ac */ /* 0x000ea20008000800 */
[----:B----4-:R-:W-:Y:S01]  /*1030*/  I2FP.F32.U32 R2, UR7 ;  /* 0x0000000700027c45 */ /* 0x010fe20008201000 */
[----:B------:R-:W-:-:S03]  /*1040*/  USHF.L.U32 UR45, UR20, 0x6, URZ ;  /* 0x00000006142d7899 */ /* 0x000fc600080006ff */
[----:B------:R-:W4:Y:S01]  /*1050*/  F2I.U32.TRUNC.NTZ R3, R3 ;  /* 0x0000000300037305 */ /* 0x000f22000020f000 */
[----:B------:R-:W-:Y:S01]  /*1060*/  USEL UR26, UR33, 0xffff, !UP0 ;  /* 0x0000ffff211a7887 */ /* 0x000fe2000c000000 */
[----:B---3--:R-:W-:Y:S01]  /*1070*/  FMUL R2, R2, UR4 ;  /* 0x0000000402027c20 */ /* 0x008fe20008400000 */
[----:B------:R-:W-:Y:S01]  /*1080*/  UISETP.GE.AND UP2, UPT, UR21, 0x1, UPT ;  /* 0x000000011500788c */ /* 0x000fe2000bf46270 */
[----:B------:R-:W-:-:S04]  /*1090*/  UMOV UR24, UR7 ;  /* 0x0000000700187c82 */ /* 0x000fc80008000000 */
[----:B------:R-:W3:Y:S01]  /*10a0*/  F2I.U32.TRUNC.NTZ R2, R2 ;  /* 0x0000000200027305 */ /* 0x000ee2000020f000 */
[----:B----4-:R-:W-:Y:S02]  /*10b0*/  R2UR UR4, R3 ;  /* 0x00000000030472ca */ /* 0x010fe400000e0000 */
[----:B------:R-:W-:Y:S02]  /*10c0*/  PRMT R3, RZ, 0x7610, R3 ;  /* 0x00007610ff037816 */ /* 0x000fe40000000003 */
[----:B---3--:R-:W-:Y:S02]  /*10d0*/  R2UR UR6, R2 ;  /* 0x00000000020672ca */ /* 0x008fe400000e0000 */
[----:B------:R-:W-:-:S07]  /*10e0*/  PRMT R2, RZ, 0x7610, R2 ;  /* 0x00007610ff027816 */ /* 0x000fce0000000002 */
[----:B------:R-:W-:-:S04]  /*10f0*/  UIADD3 UR5, UPT, UPT, -UR4, URZ, URZ ;  /* 0x000000ff04057290 */ /* 0x000fc8000fffe1ff */
[----:B------:R-:W-:Y:S02]  /*1100*/  UIMAD UR5, UR8, UR5, UR20 ;  /* 0x00000005080572a4 */ /* 0x000fe4000f8e0214 */
[----:B------:R-:W-:-:S04]  /*1110*/  UIADD3 UR4, UPT, UPT, -UR6, URZ, URZ ;  /* 0x000000ff06047290 */ /* 0x000fc8000fffe1ff */
[----:B------:R-:W-:Y:S01]  /*1120*/  IMAD.U32 R88, RZ, RZ, UR5 ;  /* 0x00000005ff587e24 */ /* 0x000fe2000f8e00ff */
[----:B------:R-:W-:Y:S01]  /*1130*/  UIMAD UR63, UR63, UR4, UR7 ;  /* 0x000000043f3f72a4 */ /* 0x000fe2000f8e0207 */
[----:B-12---:R-:W-:Y:S11]  /*1140*/  BRA.U UP4, `(.L_x_17) ;  /* 0x0000000104407547 */ /* 0x006ff6000b800000 */
[----:B------:R-:W-:-:S13]  /*1150*/  R2UR UR4, R88 ;  /* 0x00000000580472ca */ /* 0x000fda00000e0000 */
[----:B------:R-:W-:Y:S02]  /*1160*/  UISETP.GT.U32.AND UP0, UPT, UR4, 0x1, UPT ;  /* 0x000000010400788c */ /* 0x000fe4000bf04070 */
[----:B------:R-:W-:Y:S02]  /*1170*/  ULOP3.LUT UR4, UR4, 0xfffffffe, URZ, 0xc0, !UPT ;  /* 0xfffffffe04047892 */ /* 0x000fe4000f8ec0ff */
[----:B------:R-:W-:Y:S02]  /*1180*/  UISETP.NE.AND UP1, UPT, UR63, URZ, UP0 ;  /* 0x000000ff3f00728c */ /* 0x000fe40008725270 */
[----:B------:R-:W-:Y:S02]  /*1190*/  UISETP.NE.AND UP0, UPT, UR63, 0x1, UP0 ;  /* 0x000000013f00788c */ /* 0x000fe40008705270 */
[----:B------:R-:W-:Y:S02]  /*11a0*/  USEL UR7, URZ, 0x1, UP1 ;  /* 0x00000001ff077887 */ /* 0x000fe40008800000 */
[----:B------:R-:W-:-:S02]  /*11b0*/  USEL UR6, URZ, 0x4, UP0 ;  /* 0x00000004ff067887 */ /* 0x000fc40008000000 */
[----:B------:R-:W-:Y:S02]  /*11c0*/  USEL UR5, URZ, 0x2, UP1 ;  /* 0x00000002ff057887 */ /* 0x000fe40008800000 */
[----:B------:R-:W-:Y:S02]  /*11d0*/  ULEA UR4, UR63, UR4, 0x1 ;  /* 0x000000043f047291 */ /* 0x000fe4000f8e08ff */
[----:B------:R-:W-:Y:S02]  /*11e0*/  USEL UR8, URZ, 0x8, UP0 ;  /* 0x00000008ff087887 */ /* 0x000fe40008000000 */
[----:B------:R-:W-:-:S03]  /*11f0*/  UIADD3 UR5, UPT, UPT, UR5, UR6, UR7 ;  /* 0x0000000605057290 */ /* 0x000fc6000fffe007 */
[----:B------:R-:W-:Y:S01]  /*1200*/  UMOV UR6, 0x3 ;  /* 0x0000000300067882 */ /* 0x000fe20000000000 */
[----:B------:R-:W-:Y:S02]  /*1210*/  UIADD3 UR5, UPT, UPT, UR5, UR8, URZ ;  /* 0x0000000805057290 */ /* 0x000fe4000fffe0ff */
[----:B------:R-:W-:-:S04]  /*1220*/  USHF.L.U32 UR4, UR6, UR4, URZ ;  /* 0x0000000406047299 */ /* 0x000fc800080006ff */
[----:B------:R-:W-:Y:S02]  /*1230*/  MOV R3, UR5 ;  /* 0x0000000500037c02 */ /* 0x000fe40008000f00 */
[----:B------:R-:W-:Y:S02]  /*1240*/  IMAD.U32 R2, RZ, RZ, UR4 ;  /* 0x00000004ff027e24 */ /* 0x000fe4000f8e00ff */
.L_x_17:
[----:B------:R-:W-:Y:S05]  /*1250*/  BRA.U !UP2, `(.L_x_18) ;  /* 0x000000010ad47547 */ /* 0x000fea000b800000 */
[----:B------:R-:W1:Y:S01]  /*1260*/  LDCU.128 UR12, c[0x0][0xb10] ;  /* 0x00016200ff0c77ac */ /* 0x000e620008000c00 */
[----:B------:R-:W2:Y:S01]  /*1270*/  LDCU UR6, c[0x0][0x370] ;  /* 0x00006e00ff0677ac */ /* 0x000ea20008000800 */
[----:B------:R-:W3:Y:S01]  /*1280*/  LDCU UR5, c[0x0][0x374] ;  /* 0x00006e80ff0577ac */ /* 0x000ee20008000800 */
[----:B------:R-:W4:Y:S01]  /*1290*/  LDCU UR28, c[0x0][0xb0c] ;  /* 0x00016180ff1c77ac */ /* 0x000f220008000800 */
[----:B------:R-:W4:Y:S01]  /*12a0*/  LDCU UR4, c[0x0][0xb20] ;  /* 0x00016400ff0477ac */ /* 0x000f220008000800 */
[----:B------:R-:W4:Y:S01]  /*12b0*/  LDCU.64 UR8, c[0x0][0xb28] ;  /* 0x00016500ff0877ac */ /* 0x000f220008000a00 */
[----:B-1----:R-:W-:Y:S02]  /*12c0*/  UISETP.NE.AND UP0, UPT, UR14, 0x1, UPT ;  /* 0x000000010e00788c */ /* 0x002fe4000bf05270 */
[----:B---3--:R-:W-:Y:S02]  /*12d0*/  UIMAD.WIDE.U32 UR10, UR5, UR15, URZ ;  /* 0x0000000f050a72a5 */ /* 0x008fe4000f8e00ff */
[----:B--2---:R-:W-:-:S02]  /*12e0*/  UIMAD.WIDE.U32 UR18, UR6, UR12, URZ ;  /* 0x0000000c061272a5 */ /* 0x004fc4000f8e00ff */
[----:B----4-:R-:W-:Y:S02]  /*12f0*/  UISETP.NE.AND UP1, UPT, UR28, 0x1, UPT ;  /* 0x000000011c00788c */ /* 0x010fe4000bf25270 */
[----:B------:R-:W-:Y:S01]  /*1300*/  UISETP.NE.AND UP2, UPT, UR21, 0x1, UPT ;  /* 0x000000011500788c */ /* 0x000fe2000bf45270 */
[----:B------:R-:W-:Y:S02]  /*1310*/  UMOV UR10, UR11 ;  /* 0x0000000b000a7c82 */ /* 0x000fe40008000000 */
[----:B------:R-:W-:Y:S01]  /*1320*/  UMOV UR18, UR19 ;  /* 0x0000001300127c82 */ /* 0x000fe20008000000 */
[----:B------:R-:W-:Y:S02]  /*1330*/  @UP0 USHF.R.U32.HI UR5, URZ, UR4, UR10 ;  /* 0x00000004ff050299 */ /* 0x000fe4000801160a */
[----:B------:R-:W-:Y:S02]  /*1340*/  UIMAD.WIDE.U32 UR22, UR24, UR15, URZ ;  /* 0x0000000f181672a5 */ /* 0x000fe4000f8e00ff */
[----:B------:R-:W-:-:S02]  /*1350*/  UIMAD.WIDE.U32 UR10, UR5, UR8, URZ ;  /* 0x00000008050a72a5 */ /* 0x000fc4000f8e00ff */
[----:B------:R-:W-:Y:S02]  /*1360*/  @UP1 USHF.R.U32.HI UR6, URZ, UR13, UR18 ;  /* 0x0000000dff061299 */ /* 0x000fe40008011612 */
[----:B------:R-:W-:Y:S02]  /*1370*/  UIMAD.WIDE.U32 UR16, UR20, UR12, URZ ;  /* 0x0000000c141072a5 */ /* 0x000fe4000f8e00ff */
[----:B------:R-:W-:Y:S01]  /*1380*/  UIMAD.WIDE.U32 UR18, UR6, UR8, URZ ;  /* 0x00000008061272a5 */ /* 0x000fe2000f8e00ff */
[----:B------:R-:W-:Y:S01]  /*1390*/  UMOV UR22, UR23 ;  /* 0x0000001700167c82 */ /* 0x000fe20008000000 */
[----:B------:R-:W-:Y:S01]  /*13a0*/  UMOV UR10, UR11 ;  /* 0x0000000b000a7c82 */ /* 0x000fe20008000000 */
[----:B------:R-:W-:Y:S02]  /*13b0*/  USHF.R.U32.HI UR22, URZ, UR4, UR22 ;  /* 0x00000004ff167299 */ /* 0x000fe40008011616 */
[----:B------:R-:W-:Y:S02]  /*13c0*/  @UP2 USHF.R.U32.HI UR5, URZ, UR9, UR10 ;  /* 0x00000009ff052299 */ /* 0x000fe4000801160a */
[----:B------:R-:W-:Y:S01]  /*13d0*/  UMOV UR7, UR19 ;  /* 0x0000001300077c82 */ /* 0x000fe20008000000 */
[----:B------:R-:W-:Y:S01]  /*13e0*/  UMOV UR16, UR17 ;  /* 0x0000001100107c82 */ /* 0x000fe20008000000 */
[----:B------:R-:W-:-:S02]  /*13f0*/  @UP2 USHF.R.U32.HI UR6, URZ, UR9, UR7 ;  /* 0x00000009ff062299 */ /* 0x000fc40008011607 */
[----:B------:R-:W-:Y:S02]  /*1400*/  USHF.R.U32.HI UR13, URZ, UR13, UR16 ;  /* 0x0000000dff0d7299 */ /* 0x000fe40008011610 */
[----:B------:R-:W-:Y:S02]  /*1410*/  USEL UR4, UR24, UR22, !UP0 ;  /* 0x0000001618047287 */ /* 0x000fe4000c000000 */
[----:B------:R-:W-:Y:S02]  /*1420*/  UIMAD UR7, UR5, UR21, URZ ;  /* 0x00000015050772a4 */ /* 0x000fe4000f8e02ff */
[----:B------:R-:W-:Y:S02]  /*1430*/  USEL UR5, UR20, UR13, !UP1 ;  /* 0x0000000d14057287 */ /* 0x000fe4000c800000 */
[----:B------:R-:W-:Y:S02]  /*1440*/  UIMAD UR12, UR6, UR21, URZ ;  /* 0x00000015060c72a4 */ /* 0x000fe4000f8e02ff */
[----:B------:R-:W-:-:S02]  /*1450*/  UISETP.GE.AND UP0, UPT, UR4, UR7, UPT ;  /* 0x000000070400728c */ /* 0x000fc4000bf06270 */
[----:B------:R-:W-:Y:S02]  /*1460*/  UIMAD.WIDE.U32 UR10, UR4, UR8, URZ ;  /* 0x00000008040a72a5 */ /* 0x000fe4000f8e00ff */
[----:B------:R-:W-:Y:S02]  /*1470*/  UISETP.GE.OR UP0, UPT, UR5, UR12, UP0 ;  /* 0x0000000c0500728c */ /* 0x000fe40008706670 */
[----:B------:R-:W-:Y:S02]  /*1480*/  UIMAD.WIDE.U32 UR12, UR5, UR8, URZ ;  /* 0x00000008050c72a5 */ /* 0x000fe4000f8e00ff */
[----:B------:R-:W-:Y:S01]  /*1490*/  UIADD3 UR10, UPT, UPT, -UR4, URZ, URZ ;  /* 0x000000ff040a7290 */ /* 0x000fe2000fffe1ff */
[----:B------:R-:W-:Y:S01]  /*14a0*/  UMOV UR8, UR11 ;  /* 0x0000000b00087c82 */ /* 0x000fe20008000000 */
[----:B------:R-:W-:Y:S02]  /*14b0*/  UIADD3 UR11, UPT, UPT, -UR5, URZ, URZ ;  /* 0x000000ff050b7290 */ /* 0x000fe4000fffe1ff */
[----:B------:R-:W-:-:S03]  /*14c0*/  USHF.R.U32.HI UR8, URZ, UR9, UR8 ;  /* 0x00000009ff087299 */ /* 0x000fc60008011608 */
[----:B------:R-:W-:Y:S01]  /*14d0*/  @!UP0 UMOV UR7, UR13 ;  /* 0x0000000d00078c82 */ /* 0x000fe20008000000 */
[----:B------:R-:W-:Y:S02]  /*14e0*/  UIMAD UR24, UR14, UR10, UR24 ;  /* 0x0000000a0e1872a4 */ /* 0x000fe4000f8e0218 */
[----:B------:R-:W-:Y:S02]  /*14f0*/  USEL UR8, UR4, UR8, !UP2 ;  /* 0x0000000804087287 */ /* 0x000fe4000d000000 */
[----:B------:R-:W-:Y:S02]  /*1500*/  @!UP0 USHF.R.U32.HI UR7, URZ, UR9, UR7 ;  /* 0x00000009ff078299 */ /* 0x000fe40008011607 */
[----:B------:R-:W-:Y:S02]  /*1510*/  UIADD3 UR9, UPT, UPT, -UR8, URZ, URZ ;  /* 0x000000ff08097290 */ /* 0x000fe4000fffe1ff */
[----:B------:R-:W-:Y:S02]  /*1520*/  @!UP0 USEL UR7, UR5, UR7, !UP2 ;  /* 0x0000000705078287 */ /* 0x000fe4000d000000 */
[----:B------:R-:W-:-:S02]  /*1530*/  UIMAD UR9, UR21, UR9, UR4 ;  /* 0x00000009150972a4 */ /* 0x000fc4000f8e0204 */
[----:B------:R-:W-:Y:S02]  /*1540*/  @!UP0 UIADD3 UR8, UPT, UPT, UR8, -UR7, URZ ;  /* 0x8000000708088290 */ /* 0x000fe4000fffe0ff */
[----:B------:R-:W-:Y:S02]  /*1550*/  @!UP0 UIMAD UR6, UR9, UR6, UR7 ;  /* 0x00000006090682a4 */ /* 0x000fe4000f8e0207 */
[----:B------:R-:W-:Y:S02]  /*1560*/  @!UP0 UIMAD UR4, UR8, UR21, UR5 ;  /* 0x00000015080482a4 */ /* 0x000fe4000f8e0205 */
[----:B------:R-:W-:Y:S02]  /*1570*/  UIMAD UR20, UR28, UR11, UR20 ;  /* 0x0000000b1c1472a4 */ /* 0x000fe4000f8e0214 */
[----:B------:R-:W-:Y:S01]  /*1580*/  UIMAD UR24, UR4, UR14, UR24 ;  /* 0x0000000e041872a4 */ /* 0x000fe2000f8e0218 */
[----:B------:R-:W-:Y:S02]  /*1590*/  @!UP0 UMOV UR5, UR6 ;  /* 0x0000000600058c82 */ /* 0x000fe40008000000 */
[----:B------:R-:W-:-:S12]  /*15a0*/  UIMAD UR20, UR5, UR28, UR20 ;  /* 0x0000001c051472a4 */ /* 0x000fd8000f8e0214 */
.L_x_18:
[----:B------:R-:W-:Y:S02]  /*15b0*/  UISETP.NE.AND UP1, UPT, UR29, 0x1, UPT ;  /* 0x000000011d00788c */ /* 0x000fe4000bf25270 */
[----:B------:R-:W-:Y:S02]  /*15c0*/  ULOP3.LUT UR21, UR26, 0xffff, URZ, 0xc0, !UPT ;  /* 0x0000ffff1a157892 */ /* 0x000fe4000f8ec0ff */
[----:B------:R-:W-:Y:S02]  /*15d0*/  UISETP.NE.AND UP0, UPT, UR25, 0x2, UPT ;  /* 0x000000021900788c */ /* 0x000fe4000bf05270 */
[----:B------:R-:W-:Y:S02]  /*15e0*/  ULOP3.LUT UR22, UR27, 0x800, URZ, 0xc0, !UPT ;  /* 0x000008001b167892 */ /* 0x000fe4000f8ec0ff */
[----:B------:R-:W-:Y:S02]  /*15f0*/  ULOP3.LUT UR45, UR45, 0x40, URZ, 0xc0, !UPT ;  /* 0x000000402d2d7892 */ /* 0x000fe4000f8ec0ff */
[----:B------:R-:W-:Y:S01]  /*1600*/  USHF.L.U32 UR21, UR30, UR21, URZ ;  /* 0x000000151e157299 */ /* 0x000fe200080006ff */
[----:B------:R-:W-:Y:S11]  /*1610*/  BRA.U UP1, `(.L_x_19) ;  /* 0x0000000101447547 */ /* 0x000ff6000b800000 */
[----:B------:R-:W1:Y:S01]  /*1620*/  LDCU.128 UR8, c[0x0][0xb10] ;  /* 0x00016200ff0877ac */ /* 0x000e620008000c00 */
[----:B------:R-:W2:Y:S01]  /*1630*/  LDCU UR12, c[0x0][0xb0c] ;  /* 0x00016180ff0c77ac */ /* 0x000ea20008000800 */
[----:B------:R-:W3:Y:S01]  /*1640*/  LDCU UR13, c[0x0][0xb20] ;  /* 0x00016400ff0d77ac */ /* 0x000ee20008000800 */
[----:B-1----:R-:W-:Y:S02]  /*1650*/  UIMAD.WIDE.U32 UR6, UR20, UR8, URZ ;  /* 0x00000008140672a5 */ /* 0x002fe4000f8e00ff */
[----:B------:R-:W-:Y:S02]  /*1660*/  UIMAD.WIDE.U32 UR4, UR24, UR11, URZ ;  /* 0x0000000b180472a5 */ /* 0x000fe4000f8e00ff */
[----:B--2---:R-:W-:Y:S02]  /*1670*/  UISETP.NE.AND UP2, UPT, UR12, 0x1, UPT ;  /* 0x000000010c00788c */ /* 0x004fe4000bf45270 */
[----:B------:R-:W-:Y:S01]  /*1680*/  UISETP.NE.AND UP1, UPT, UR10, 0x1, UPT ;  /* 0x000000010a00788c */ /* 0x000fe2000bf25270 */
[----:B------:R-:W-:-:S02]  /*1690*/  UMOV UR6, UR7 ;  /* 0x0000000700067c82 */ /* 0x000fc40008000000 */
[----:B------:R-:W-:Y:S01]  /*16a0*/  UMOV UR4, UR5 ;  /* 0x0000000500047c82 */ /* 0x000fe20008000000 */
[----:B------:R-:W-:Y:S02]  /*16b0*/  USHF.R.U32.HI UR6, URZ, UR9, UR6 ;  /* 0x00000009ff067299 */ /* 0x000fe40008011606 */
[----:B---3--:R-:W-:Y:S02]  /*16c0*/  USHF.R.U32.HI UR4, URZ, UR13, UR4 ;  /* 0x0000000dff047299 */ /* 0x008fe40008011604 */
[----:B------:R-:W-:Y:S02]  /*16d0*/  USEL UR5, UR20, UR6, !UP2 ;  /* 0x0000000614057287 */ /* 0x000fe4000d000000 */
[----:B------:R-:W-:-:S04]  /*16e0*/  USEL UR4, UR24, UR4, !UP1 ;  /* 0x0000000418047287 */ /* 0x000fc8000c800000 */
[----:B------:R-:W-:Y:S02]  /*16f0*/  UIADD3 UR6, UPT, UPT, UR5, -UR4, URZ ;  /* 0x8000000405067290 */ /* 0x000fe4000fffe0ff */
[----:B------:R-:W-:Y:S02]  /*1700*/  UIADD3 UR4, UPT, UPT, -UR5, UR4, URZ ;  /* 0x0000000405047290 */ /* 0x000fe4000fffe1ff */
[----:B------:R-:W-:Y:S02]  /*1710*/  UIMAD UR24, UR6, UR10, UR24 ;  /* 0x0000000a061872a4 */ /* 0x000fe4000f8e0218 */
[----:B------:R-:W-:-:S12]  /*1720*/  UIMAD UR20, UR4, UR12, UR20 ;  /* 0x0000000c041472a4 */ /* 0x000fd8000f8e0214 */
.L_x_19:
[----:B------:R-:W-:Y:S05]  /*1730*/  BRA.U !UP5, `(.L_x_20) ;  /* 0x000000010d0c7547 */ /* 0x000fea000b800000 */
[----:B------:R-:W-:Y:S01]  /*1740*/  UCGABAR_WAIT ;  /* 0x0000000000007dc7 */ /* 0x000fe20008000000 */
[----:B------:R-:W-:Y:S01]  /*1750*/  CCTL.IVALL ;  /* 0x00000000ff00798f */ /* 0x000fe20002000000 */
[----:B------:R-:W-:Y:S05]  /*1760*/  BRA `(.L_x_21) ;  /* 0x0000000000047947 */ /* 0x000fea0003800000 */
.L_x_20:
[----:B------:R-:W-:Y:S06]  /*1770*/  BAR.SYNC.DEFER_BLOCKING 0x0 ;  /* 0x0000000000007b1d */ /* 0x000fec0000010000 */
.L_x_21:
[----:B------:R-:W-:Y:S05]  /*1780*/  BRA.U UP0, `(.L_x_22) ;  /* 0x0000001500007547 */ /* 0x000fea000b800000 */
[----:B------:R-:W1:Y:S01]  /*1790*/  LDCU UR6, c[0x0][0x38c] ;  /* 0x00007180ff0677ac */ /* 0x000e620008000800 */
[----:B------:R-:W-:Y:S01]  /*17a0*/  PLOP3.LUT P1, PT, PT, PT, UP3, 0x80, 0x8 ;  /* 0x000000000008781c */ /* 0x000fe20003f2f038 */
[----:B------:R-:W-:Y:S01]  /*17b0*/  IMAD.MOV.U32 R12, RZ, RZ, 0x1 ;  /* 0x00000001ff0c7424 */ /* 0x000fe200078e00ff */
[----:B------:R-:W-:Y:S02]  /*17c0*/  ISETP.NE.AND P2, PT, R0, RZ, P3 ;  /* 0x000000ff0000720c */ /* 0x000fe40001f45270 */
[----:B------:R-:W-:Y:S02]  /*17d0*/  CS2R R10, SRZ ;  /* 0x00000000000a7805 */ /* 0x000fe4000001ff00 */
[----:B------:R-:W-:Y:S01]  /*17e0*/  PLOP3.LUT P1, PT, P1, PT, PT, 0x8, 0x80 ;  /* 0x000000000080781c */ /* 0x000fe20000f2e170 */
[----:B------:R-:W-:Y:S01]  /*17f0*/  IMAD.MOV.U32 R9, RZ, RZ, RZ ;  /* 0x000000ffff097224 */ /* 0x000fe200078e00ff */
[----:B------:R-:W2:Y:S01]  /*1800*/  LDCU UR38, c[0x0][0x370] ;  /* 0x00006e00ff2677ac */ /* 0x000ea20008000800 */
[----:B------:R-:W-:Y:S01]  /*1810*/  IMAD.MOV.U32 R8, RZ, RZ, 0x1 ;  /* 0x00000001ff087424 */ /* 0x000fe200078e00ff */
[----:B------:R-:W3:Y:S01]  /*1820*/  LDCU.64 UR26, c[0x0][0x348] ;  /* 0x00006900ff1a77ac */ /* 0x000ee20008000a00 */
[----:B------:R-:W-:Y:S01]  /*1830*/  ULEA.HI UR43, UR22, UR45, URZ, 0x1a ;  /* 0x0000002d162b7291 */ /* 0x000fe2000f8fd0ff */
[----:B------:R-:W4:Y:S01]  /*1840*/  LDCU UR37, c[0x0][0x374] ;  /* 0x00006e80ff2577ac */ /* 0x000f220008000800 */
[----:B-1----:R-:W-:-:S02]  /*1850*/  UIADD3 UR5, UPT, UPT, UR6, 0x3f, URZ ;  /* 0x0000003f06057890 */ /* 0x002fc4000fffe0ff */
[----:B------:R-:W-:Y:S02]  /*1860*/  UIADD3 UR47, UPT, UPT, UR6, 0x7e, URZ ;  /* 0x0000007e062f7890 */ /* 0x000fe4000fffe0ff */
[----:B------:R-:W-:Y:S01]  /*1870*/  USHF.R.S32.HI UR4, URZ, 0x1f, UR5 ;  /* 0x0000001fff047899 */ /* 0x000fe20008011405 */
[----:B------:R-:W-:-:S03]  /*1880*/  UMOV UR7, URZ ;  /* 0x000000ff00077c82 */ /* 0x000fc60008000000 */
[----:B------:R-:W-:Y:S02]  /*1890*/  ULEA.HI UR4, UR4, UR5, URZ, 0x6 ;  /* 0x0000000504047291 */ /* 0x000fe4000f8f30ff */
[----:B------:R-:W-:Y:S02]  /*18a0*/  UIADD3 UR5, UPT, UPT, UR6, -0x1, URZ ;  /* 0xffffffff06057890 */ /* 0x000fe4000fffe0ff */
[----:B------:R-:W-:Y:S02]  /*18b0*/  USHF.R.S32.HI UR40, URZ, 0x6, UR4 ;  /* 0x00000006ff287899 */ /* 0x000fe40008011404 */
[----:B------:R-:W-:Y:S02]  /*18c0*/  UISETP.GE.U32.AND UP1, UPT, UR5, -0x7f, UPT ;  /* 0xffffff810500788c */ /* 0x000fe4000bf26070 */
[----:B------:R-:W-:-:S04]  /*18d0*/  UISETP.LT.U32.AND UP0, UPT, UR40, 0x5, UPT ;  /* 0x000000052800788c */ /* 0x000fc8000bf01070 */
[----:B------:R-:W-:Y:S02]  /*18e0*/  USEL UR39, UR40, 0x5, UP0 ;  /* 0x0000000528277887 */ /* 0x000fe40008000000 */
[----:B------:R-:W-:Y:S02]  /*18f0*/  UISETP.NE.AND UP0, UPT, UR25, URZ, UPT ;  /* 0x000000ff1900728c */ /* 0x000fe4000bf05270 */
[----:B------:R-:W-:Y:S02]  /*1900*/  UIADD3 UR4, UPT, UPT, UR39, -0x1, URZ ;  /* 0xffffffff27047890 */ /* 0x000fe4000fffe0ff */
[----:B------:R-:W-:Y:S02]  /*1910*/  @UP1 UIADD3 UR4, UPT, UPT, UR39, URZ, URZ ;  /* 0x000000ff27041290 */ /* 0x000fe4000fffe0ff */
[----:B------:R-:W-:Y:S02]  /*1920*/  USEL UR23, UR41, 0x2, UP0 ;  /* 0x0000000229177887 */ /* 0x000fe40008000000 */
[----:B------:R-:W-:-:S02]  /*1930*/  UIADD3 UR44, UPT, UPT, UR40, -UR39, URZ ;  /* 0x80000027282c7290 */ /* 0x000fc4000fffe0ff */
[----:B------:R-:W-:Y:S02]  /*1940*/  UIADD3 UR25, UPT, UPT, UR4, 0x1, URZ ;  /* 0x0000000104197890 */ /* 0x000fe4000fffe0ff */
[----:B--234-:R-:W-:-:S12]  /*1950*/  UIADD3 UR41, UPT, UPT, -UR4, URZ, URZ ;  /* 0x000000ff04297290 */ /* 0x01cfd8000fffe1ff */
.L_x_42:
[----:B------:R-:W-:Y:S01]  /*1960*/  UISETP.NE.AND UP0, UPT, UR46, URZ, UPT ;  /* 0x000000ff2e00728c */ /* 0x000fe2000bf05270 */
[----:B-1----:R-:W1:Y:S08]  /*1970*/  S2UR UR46, SR_CgaCtaId ;  /* 0x00000000002e79c3 */ /* 0x002e700000008800 */
[----:B------:R-:W-:Y:S05]  /*1980*/  BRA.U UP0, `(.L_x_23) ;  /* 0x0000000100347547 */ /* 0x000fea000b800000 */
[----:B------:R-:W2:Y:S01]  /*1990*/  S2R R0, SR_CgaCtaId ;  /* 0x0000000000007919 */ /* 0x000ea20000008800 */
[----:B------:R-:W-:Y:S02]  /*19a0*/  MOV R3, 0x400 ;  /* 0x0000040000037802 */ /* 0x000fe40000000f00 */
[----:B------:R-:W-:Y:S02]  /*19b0*/  SHF.L.U32 R2, R8, 0x1f, RZ ;  /* 0x0000001f08027819 */ /* 0x000fe400000006ff */
[----:B--2---:R-:W-:-:S05]  /*19c0*/  LEA R0, R0, R3, 0x18 ;  /* 0x0000000300007211 */ /* 0x004fca00078ec0ff */
[----:B------:R-:W-:-:S04]  /*19d0*/  IMAD R3, R9, 0x8, R0 ;  /* 0x0000000809037824 */ /* 0x000fc800078e0200 */
[----:B------:R-:W2:Y:S02]  /*19e0*/  SYNCS.PHASECHK.TRANS64.TRYWAIT P0, [R3+URZ+0xf0], R2 ;  /* 0x0000f002030075a7 */ /* 0x000ea400080011ff */
[----:B--2---:R-:W-:Y:S05]  /*19f0*/  @!P0 BRA `(.L_x_24) ;  /* 0x0000006400448947 */ /* 0x004fea0003800000 */
.L_x_124:
[----:B------:R-:W-:Y:S01]  /*1a00*/  VIADD R9, R9, 0x1 ;  /* 0x0000000109097836 */ /* 0x000fe20000000000 */
[----:B------:R2:W-:Y:S04]  /*1a10*/  SYNCS.ARRIVE.TRANS64.A1T0 RZ, [R3+URZ+0xe0], RZ ;  /* 0x0000e0ff03ff79a7 */ /* 0x0005e800081000ff */
[----:B------:R-:W-:-:S04]  /*1a20*/  ISETP.NE.AND P0, PT, R9, 0x2, PT ;  /* 0x000000020900780c */ /* 0x000fc80003f05270 */
[----:B------:R-:W-:Y:S02]  /*1a30*/  SEL R9, R9, RZ, P0 ;  /* 0x000000ff09097207 */ /* 0x000fe40000000000 */
[----:B--2---:R-:W-:-:S04]  /*1a40*/  SEL R3, RZ, 0x1, P0 ;  /* 0x00000001ff037807 */ /* 0x004fc80000000000 */
[----:B------:R-:W-:-:S07]  /*1a50*/  LOP3.LUT R8, R8, R3, RZ, 0x3c, !PT ;  /* 0x0000000308087212 */ /* 0x000fce00078e3cff */
.L_x_23:
[----:B------:R-:W-:Y:S01]  /*1a60*/  UMOV UR6, 0x400 ;  /* 0x0000040000067882 */ /* 0x000fe20000000000 */
[----:B------:R-:W-:Y:S01]  /*1a70*/  SHF.L.U32 R0, R12, 0x1f, RZ ;  /* 0x0000001f0c007819 */ /* 0x000fe200000006ff */
[----:B-1----:R-:W-:Y:S02]  /*1a80*/  ULEA UR6, UR46, UR6, 0x18 ;  /* 0x000000062e067291 */ /* 0x002fe4000f8ec0ff */
[----:B------:R-:W-:Y:S02]  /*1a90*/  UISETP.GE.U32.AND UP0, UPT, UR47, 0x7f, UPT ;  /* 0x0000007f2f00788c */ /* 0x000fe4000bf06070 */
[----:B------:R-:W-:Y:S02]  /*1aa0*/  ULEA UR4, UR7, UR6, 0x3 ;  /* 0x0000000607047291 */ /* 0x000fe4000f8e18ff */
[----:B------:R-:W-:Y:S01]  /*1ab0*/  ULEA UR11, UR24, UR45, 0x7 ;  /* 0x0000002d180b7291 */ /* 0x000fe2000f8e38ff */
[----:B------:R-:W-:-:S06]  /*1ac0*/  UMOV UR13, URZ ;  /* 0x000000ff000d7c82 */ /* 0x000fcc0008000000 */
[----:B------:R1:W2:Y:S01]  /*1ad0*/  SYNCS.PHASECHK.TRANS64.TRYWAIT P0, [UR4+0x28], R0 ;  /* 0x00002800ff0075a7 */ /* 0x0002a20008001104 */
[----:B------:R-:W-:-:S04]  /*1ae0*/  ULEA.HI UR4, UR20, UR20, URZ, 0x1 ;  /* 0x0000001414047291 */ /* 0x000fc8000f8f08ff */
[----:B------:R-:W-:-:S04]  /*1af0*/  USHF.L.U32 UR4, UR4, 0x6, URZ ;  /* 0x0000000604047899 */ /* 0x000fc800080006ff */
[----:B------:R-:W-:-:S04]  /*1b00*/  ULOP3.LUT UR35, UR4, 0xffffff80, URZ, 0xc0, !UPT ;  /* 0xffffff8004237892 */ /* 0x000fc8000f8ec0ff */
[----:B------:R-:W-:Y:S01]  /*1b10*/  UIADD3 UR35, UPT, UPT, UR43, UR35, URZ ;  /* 0x000000232b237290 */ /* 0x000fe2000fffe0ff */
[----:B------:R-:W-:Y:S11]  /*1b20*/  BRA.U !UP0, `(.L_x_25) ;  /* 0x0000000108c47547 */ /* 0x000ff6000b800000 */
[----:B------:R-:W-:Y:S01]  /*1b30*/  UMOV UR16, UR41 ;  /* 0x0000002900107c82 */ /* 0x000fe20008000000 */
[----:B------:R-:W-:Y:S01]  /*1b40*/  UMOV UR4, UR7 ;  /* 0x0000000700047c82 */ /* 0x000fe20008000000 */
[----:B------:R-:W-:-:S05]  /*1b50*/  UMOV UR34, URZ ;  /* 0x000000ff00227c82 */ /* 0x000fca0008000000 */
.L_x_31:
[----:B------:R-:W-:Y:S01]  /*1b60*/  ULEA UR33, UR4, UR6, 0x3 ;  /* 0x0000000604217291 */ /* 0x000fe2000f8e18ff */
[----:B------:R-:W-:Y:S01]  /*1b70*/  @P3 MOV R2, 0x4000 ;  /* 0x0000400000023802 */ /* 0x000fe20000000f00 */
[----:B--234-:R-:W-:Y:S10]  /*1b80*/  @P0 BRA `(.L_x_26) ;  /* 0x00000000000c0947 */ /* 0x01cff40003800000 */
[----:B------:R-:W-:-:S04]  /*1b90*/  SHF.L.U32 R3, R12, 0x1f, RZ ;  /* 0x0000001f0c037819 */ /* 0x000fc800000006ff */
[----:B------:R-:W2:Y:S02]  /*1ba0*/  SYNCS.PHASECHK.TRANS64.TRYWAIT P0, [UR33+0x28], R3 ;  /* 0x00002803ff0075a7 */ /* 0x000ea40008001121 */
[----:B--2---:R-:W-:Y:S05]  /*1bb0*/  @!P0 BRA `(.L_x_27) ;  /* 0x0000006000e88947 */ /* 0x004fea0003800000 */
.L_x_26:
[----:B------:R2:W-:Y:S01]  /*1bc0*/  @P3 SYNCS.ARRIVE.TRANS64 RZ, [UR33], R2 ;  /* 0x00000002ffff39a7 */ /* 0x0005e20008000021 */
[----:B------:R-:W-:Y:S02]  /*1bd0*/  ULOP3.LUT UR5, UR23, 0x2, URZ, 0xfc, !UPT ;  /* 0x0000000217057892 */ /* 0x000fe4000f8efcff */
[----:B------:R-:W-:Y:S02]  /*1be0*/  UIADD3 UR16, UPT, UPT, UR16, 0x1, URZ ;  /* 0x0000000110107890 */ /* 0x000fe4000fffe0ff */
[----:B------:R-:W-:Y:S02]  /*1bf0*/  UISETP.NE.AND UP0, UPT, UR5, 0x2, UPT ;  /* 0x000000020500788c */ /* 0x000fe4000bf05270 */
[----:B------:R-:W-:-:S07]  /*1c00*/  UISETP.NE.AND UP2, UPT, UR16, 0x1, UPT ;  /* 0x000000011000788c */ /* 0x000fce000bf45270 */
[----:B------:R-:W-:Y:S05]  /*1c10*/  BRA.U UP0, `(.L_x_28) ;  /* 0x0000000100047547 */ /* 0x000fea000b800000 */
[----:B------:R-:W-:Y:S05]  /*1c20*/  BPT.TRAP 0x1 ;  /* 0x000000040000795c */ /* 0x000fea0000300000 */
.L_x_28:
[----:B------:R-:W-:Y:S04]  /*1c30*/  BSSY.RECONVERGENT B0, `(.L_x_29) ;  /* 0x0000003000007945 */ /* 0x000fe80003800200 */
[----:B------:R-:W-:Y:S05]  /*1c40*/  @!P2 BRA `(.L_x_30) ;  /* 0x000000000004a947 */ /* 0x000fea0003800000 */
[----:B------:R-:W-:Y:S05]  /*1c50*/  BPT.TRAP 0x1 ;  /* 0x000000040000795c */ /* 0x000fea0000300000 */
.L_x_30:
[----:B------:R-:W-:Y:S05]  /*1c60*/  BSYNC.RECONVERGENT B0 ;  /* 0x0000000000007941 */ /* 0x000fea0003800200 */
.L_x_29:
[----:B------:R-:W-:Y:S02]  /*1c70*/  UIADD3 UR5, UPT, UPT, UR4, 0x1, URZ ;  /* 0x0000000104057890 */ /* 0x000fe4000fffe0ff */
[----:B------:R-:W-:Y:S02]  /*1c80*/  UIADD3 UR14, UP1, UPT, UR26, 0x80, URZ ;  /* 0x000000801a0e7890 */ /* 0x000fe4000ff3e0ff */
[----:B------:R-:W-:Y:S02]  /*1c90*/  UISETP.NE.AND UP0, UPT, UR5, 0x5, UPT ;  /* 0x000000050500788c */ /* 0x000fe4000bf05270 */
[----:B------:R-:W-:Y:S02]  /*1ca0*/  ULOP3.LUT UR33, UR33, 0xfefffff8, URZ, 0xc0, !UPT ;  /* 0xfefffff821217892 */ /* 0x000fe4000f8ec0ff */
[----:B------:R-:W-:Y:S02]  /*1cb0*/  USEL UR8, URZ, 0x1, UP0 ;  /* 0x00000001ff087887 */ /* 0x000fe40008000000 */
[----:B------:R-:W-:-:S02]  /*1cc0*/  USEL UR7, UR5, URZ, UP0 ;  /* 0x000000ff05077287 */ /* 0x000fc40008000000 */
[----:B------:R-:W-:Y:S02]  /*1cd0*/  UIADD3.X UR15, UPT, UPT, URZ, UR27, URZ, UP1, !UPT ;  /* 0x0000001bff0f7290 */ /* 0x000fe40008ffe4ff */
[----:B------:R-:W-:Y:S01]  /*1ce0*/  ULEA UR5, UR7, UR6, 0x3 ;  /* 0x0000000607057291 */ /* 0x000fe2000f8e18ff */
[----:B------:R-:W-:Y:S01]  /*1cf0*/  LOP3.LUT R12, R12, UR8, RZ, 0x3c, !PT ;  /* 0x000000080c0c7c12 */ /* 0x000fe2000f8e3cff */
[----:B------:R-:W-:Y:S02]  /*1d00*/  USHF.L.U32 UR8, UR4, 0xc, URZ ;  /* 0x0000000c04087899 */ /* 0x000fe400080006ff */
[----:B------:R-:W-:Y:S01]  /*1d10*/  UIADD3 UR4, UP0, UPT, UR26, 0x180, URZ ;  /* 0x000001801a047890 */ /* 0x000fe2000ff1e0ff */
[----:B-1----:R-:W-:Y:S01]  /*1d20*/  SHF.L.U32 R0, R12, 0x1f, RZ ;  /* 0x0000001f0c007819 */ /* 0x002fe200000006ff */
[----:B------:R-:W-:Y:S02]  /*1d30*/  ULOP3.LUT UR32, UR8, UR22, URZ, 0xfc, !UPT ;  /* 0x0000001608207292 */ /* 0x000fe4000f8efcff */
[----:B------:R-:W-:Y:S01]  /*1d40*/  UPRMT UR13, URZ, 0x5410, UR21 ;  /* 0x00005410ff0d7896 */ /* 0x000fe20008000015 */
[----:B------:R3:W4:Y:S01]  /*1d50*/  SYNCS.PHASECHK.TRANS64.TRYWAIT P0, [UR5+0x28], R0 ;  /* 0x00002800ff0075a7 */ /* 0x0007220008001105 */
[----:B------:R-:W-:-:S02]  /*1d60*/  UIADD3 UR32, UPT, UPT, UR6, 0x4300, UR32 ;  /* 0x0000430006207890 */ /* 0x000fc4000fffe020 */
[----:B------:R-:W-:Y:S02]  /*1d70*/  UIADD3 UR8, UPT, UPT, UR6, 0x9300, UR8 ;  /* 0x0000930006087890 */ /* 0x000fe4000fffe008 */
[----:B------:R-:W-:Y:S01]  /*1d80*/  UIADD3.X UR5, UPT, UPT, URZ, UR27, URZ, UP0, !UPT ;  /* 0x0000001bff057290 */ /* 0x000fe200087fe4ff */
[----:B------:R-:W-:Y:S01]  /*1d90*/  UMOV UR18, 0x0 ;  /* 0x0000000000127882 */ /* 0x000fe20000000000 */
[----:B------:R-:W-:Y:S01]  /*1da0*/  UMOV UR19, 0x10000000 ;  /* 0x1000000000137882 */ /* 0x000fe20000000000 */
[----:B------:R-:W-:Y:S01]  /*1db0*/  UMOV UR10, UR34 ;  /* 0x00000022000a7c82 */ /* 0x000fe20008000000 */
[----:B------:R-:W-:Y:S01]  /*1dc0*/  UMOV UR12, UR36 ;  /* 0x00000024000c7c82 */ /* 0x000fe20008000000 */
[----:B------:R-:W-:Y:S01]  /*1dd0*/  UMOV UR9, UR33 ;  /* 0x0000002100097c82 */ /* 0x000fe20008000000 */
[----:B------:R1:W-:Y:S03]  /*1de0*/  UTMALDG.3D.MULTICAST.2CTA [UR32], [UR14], UR13, desc[UR18] ;  /* 0x000012200e0073b4 */ /* 0x0003e6000821180d */
[----:B------:R2:W-:Y:S01]  /*1df0*/  UTMALDG.3D.2CTA [UR8], [UR4], desc[UR18] ;  /* 0x00001208040075b4 */ /* 0x0005e20008211000 */
[----:B-1----:R-:W-:Y:S01]  /*1e00*/  UIADD3 UR34, UPT, UPT, UR34, 0x40, URZ ;  /* 0x0000004022227890 */ /* 0x002fe2000fffe0ff */
[----:B------:R-:W-:Y:S01]  /*1e10*/  UMOV UR13, UR25 ;  /* 0x00000019000d7c82 */ /* 0x000fe20008000000 */
[----:B--2---:R-:W-:Y:S01]  /*1e20*/  UMOV UR4, UR7 ;  /* 0x0000000700047c82 */ /* 0x004fe20008000000 */
[----:B------:R-:W-:Y:S09]  /*1e30*/  BRA.U UP2, `(.L_x_31) ;  /* 0xfffffffd02487547 */ /* 0x000ff2000b83ffff */
.L_x_25:
[----:B------:R-:W-:Y:S01]  /*1e40*/  ULEA UR4, UR7, UR6, 0x3 ;  /* 0x0000000607047291 */ /* 0x000fe2000f8e18ff */
[----:B-1-3--:R-:W-:Y:S01]  /*1e50*/  SHF.L.U32 R0, R12, 0x1f, RZ ;  /* 0x0000001f0c007819 */ /* 0x00afe200000006ff */
[----:B------:R-:W-:Y:S01]  /*1e60*/  @!P1 SYNCS.ARRIVE.TRANS64.A1T0 RZ, [UR6+0x78], RZ ;  /* 0x000078ffffff99a7 */ /* 0x000fe20008100006 */
[----:B------:R-:W-:-:S06]  /*1e70*/  UISETP.GT.AND UP0, UPT, UR40, UR39, UPT ;  /* 0x000000272800728c */ /* 0x000fcc000bf04270 */
[----:B--2-4-:R1:W2:Y:S03]  /*1e80*/  SYNCS.PHASECHK.TRANS64.TRYWAIT P0, [UR4+0x28], R0 ;  /* 0x00002800ff0075a7 */ /* 0x0142a60008001104 */
[----:B------:R-:W-:Y:S05]  /*1e90*/  BRA.U !UP0, `(.L_x_32) ;  /* 0x0000000108c47547 */ /* 0x000fea000b800000 */
[----:B------:R-:W-:Y:S01]  /*1ea0*/  UIADD3 UR24, UPT, UPT, UR44, UR13, URZ ;  /* 0x0000000d2c187290 */ /* 0x000fe2000fffe0ff */
[----:B------:R-:W-:-:S11]  /*1eb0*/  UMOV UR4, UR7 ;  /* 0x0000000700047c82 */ /* 0x000fd60008000000 */
.L_x_38:
[----:B------:R-:W-:Y:S01]  /*1ec0*/  ULEA UR17, UR4, UR6, 0x3 ;  /* 0x0000000604117291 */ /* 0x000fe2000f8e18ff */
[----:B--2---:R-:W-:Y:S01]  /*1ed0*/  @P3 MOV R2, 0x4000 ;  /* 0x0000400000023802 */ /* 0x004fe20000000f00 */
[----:B--2-4-:R-:W-:Y:S10]  /*1ee0*/  @P0 BRA `(.L_x_33) ;  /* 0x00000000000c0947 */ /* 0x014ff40003800000 */
[----:B------:R-:W-:-:S04]  /*1ef0*/  SHF.L.U32 R3, R12, 0x1f, RZ ;  /* 0x0000001f0c037819 */ /* 0x000fc800000006ff */
[----:B------:R-:W2:Y:S02]  /*1f00*/  SYNCS.PHASECHK.TRANS64.TRYWAIT P0, [UR17+0x28], R3 ;  /* 0x00002803ff0075a7 */ /* 0x000ea40008001111 */
[----:B--2---:R-:W-:Y:S05]  /*1f10*/  @!P0 BRA `(.L_x_34) ;  /* 0x0000006000288947 */ /* 0x004fea0003800000 */
.L_x_33:
[----:B------:R2:W-:Y:S01]  /*1f20*/  @P3 SYNCS.ARRIVE.TRANS64 RZ, [UR17], R2 ;  /* 0x00000002ffff39a7 */ /* 0x0005e20008000011 */
[----:B------:R-:W-:-:S04]  /*1f30*/  ULOP3.LUT UR5, UR23, 0x2, URZ, 0xfc, !UPT ;  /* 0x0000000217057892 */ /* 0x000fc8000f8efcff */
[----:B------:R-:W-:-:S09]  /*1f40*/  UISETP.NE.AND UP0, UPT, UR5, 0x2, UPT ;  /* 0x000000020500788c */ /* 0x000fd2000bf05270 */
[----:B------:R-:W-:Y:S05]  /*1f50*/  BRA.U UP0, `(.L_x_35) ;  /* 0x0000000100047547 */ /* 0x000fea000b800000 */
[----:B------:R-:W-:Y:S05]  /*1f60*/  BPT.TRAP 0x1 ;  /* 0x000000040000795c */ /* 0x000fea0000300000 */
.L_x_35:
[----:B------:R-:W-:Y:S04]  /*1f70*/  BSSY.RECONVERGENT B0, `(.L_x_36) ;  /* 0x0000003000007945 */ /* 0x000fe80003800200 */
[----:B------:R-:W-:Y:S05]  /*1f80*/  @!P2 BRA `(.L_x_37) ;  /* 0x000000000004a947 */ /* 0x000fea0003800000 */
[----:B------:R-:W-:Y:S05]  /*1f90*/  BPT.TRAP 0x1 ;  /* 0x000000040000795c */ /* 0x000fea0000300000 */
.L_x_37:
[----:B------:R-:W-:Y:S05]  /*1fa0*/  BSYNC.RECONVERGENT B0 ;  /* 0x0000000000007941 */ /* 0x000fea0003800200 */
.L_x_36:
[----:B------:R-:W-:Y:S02]  /*1fb0*/  UIADD3 UR5, UPT, UPT, UR4, 0x1, URZ ;  /* 0x0000000104057890 */ /* 0x000fe4000fffe0ff */
[----:B------:R-:W-:Y:S02]  /*1fc0*/  USHF.L.U32 UR18, UR13, 0x6, URZ ;  /* 0x000000060d127899 */ /* 0x000fe400080006ff */
[----:B------:R-:W-:Y:S02]  /*1fd0*/  UISETP.NE.AND UP0, UPT, UR5, 0x5, UPT ;  /* 0x000000050500788c */ /* 0x000fe4000bf05270 */
[----:B------:R-:W-:Y:S02]  /*1fe0*/  ULOP3.LUT UR17, UR17, 0xfefffff8, URZ, 0xc0, !UPT ;  /* 0xfefffff811117892 */ /* 0x000fe4000f8ec0ff */
[----:B------:R-:W-:Y:S02]  /*1ff0*/  USEL UR8, URZ, 0x1, UP0 ;  /* 0x00000001ff087887 */ /* 0x000fe40008000000 */
[----:B------:R-:W-:-:S02]  /*2000*/  USEL UR7, UR5, URZ, UP0 ;  /* 0x000000ff05077287 */ /* 0x000fc40008000000 */
[----:B------:R-:W-:Y:S02]  /*2010*/  UIADD3 UR14, UP0, UPT, UR26, 0x180, URZ ;  /* 0x000001801a0e7890 */ /* 0x000fe4000ff1e0ff */
        /* <DEDUP_REMOVED lines=9> */
[----:B------:R-:W-:Y:S02]  /*20b0*/  UIADD3.X UR5, UPT, UPT, URZ, UR27, URZ, UP1, !UPT ;  /* 0x0000001bff057290 */ /* 0x000fe40008ffe4ff */
[----:B------:R-:W-:Y:S02]  /*20c0*/  UIADD3 UR8, UPT, UPT, UR6, 0x9300, UR8 ;  /* 0x0000930006087890 */ /* 0x000fe4000fffe008 */
[----:B------:R-:W-:Y:S01]  /*20d0*/  UIADD3.X UR15, UPT, UPT, URZ, UR27, URZ, UP0, !UPT ;  /* 0x0000001bff0f7290 */ /* 0x000fe200087fe4ff */
[----:B------:R-:W-:Y:S01]  /*20e0*/  UMOV UR28, 0x0 ;  /* 0x00000000001c7882 */ /* 0x000fe20000000000 */
[----:B------:R-:W-:Y:S01]  /*20f0*/  UMOV UR29, 0x10000000 ;  /* 0x10000000001d7882 */ /* 0x000fe20000000000 */
[----:B------:R-:W-:Y:S01]  /*2100*/  UMOV UR19, UR35 ;  /* 0x0000002300137c82 */ /* 0x000fe20008000000 */
[----:B------:R-:W-:Y:S01]  /*2110*/  UMOV UR20, UR36 ;  /* 0x0000002400147c82 */ /* 0x000fe20008000000 */
[----:B------:R-:W-:Y:S01]  /*2120*/  UMOV UR12, UR36 ;  /* 0x00000024000c7c82 */ /* 0x000fe20008000000 */
[----:B------:R1:W-:Y:S01]  /*2130*/  UTMALDG.3D.MULTICAST.2CTA [UR16], [UR4], UR10, desc[UR28] ;  /* 0x00001c10040073b4 */ /* 0x0003e2000821180a */
[----:B------:R-:W-:Y:S01]  /*2140*/  UMOV UR9, UR17 ;  /* 0x0000001100097c82 */ /* 0x000fe20008000000 */
[----:B------:R-:W-:-:S04]  /*2150*/  UIADD3 UR13, UPT, UPT, UR13, 0x1, URZ ;  /* 0x000000010d0d7890 */ /* 0x000fc8000fffe0ff */
[----:B------:R-:W-:Y:S01]  /*2160*/  UISETP.NE.AND UP0, UPT, UR13, UR24, UPT ;  /* 0x000000180d00728c */ /* 0x000fe2000bf05270 */
[----:B-1----:R-:W-:Y:S01]  /*2170*/  UMOV UR10, UR18 ;  /* 0x00000012000a7c82 */ /* 0x002fe20008000000 */
[----:B------:R-:W-:Y:S01]  /*2180*/  UMOV UR4, UR7 ;  /* 0x0000000700047c82 */ /* 0x000fe20008000000 */
[----:B------:R3:W-:Y:S06]  /*2190*/  UTMALDG.3D.2CTA [UR8], [UR14], desc[UR28] ;  /* 0x00001c080e0075b4 */ /* 0x0007ec0008211000 */
[----:B---3--:R-:W-:Y:S05]  /*21a0*/  BRA.U UP0, `(.L_x_38) ;  /* 0xfffffffd00447547 */ /* 0x008fea000b83ffff */
.L_x_32:
[C---:B------:R-:W-:Y:S01]  /*21b0*/  LEA R3, R11.reuse, UR6, 0x3 ;  /* 0x000000060b037c11 */ /* 0x040fe2000f8e18ff */
[----:B------:R-:W-:Y:S01]  /*21c0*/  NOP ;  /* 0x0000000000007918 */ /* 0x000fe20000000000 */
[----:B-1----:R-:W-:Y:S02]  /*21d0*/  SHF.L.U32 R0, R10, 0x1f, RZ ;  /* 0x0000001f0a007819 */ /* 0x002fe400000006ff */
[----:B------:R-:W-:Y:S02]  /*21e0*/  LEA R5, R11, UR6, 0x4 ;  /* 0x000000060b057c11 */ /* 0x000fe4000f8e20ff */
[----:B--2-4-:R-:W1:Y:S02]  /*21f0*/  SYNCS.PHASECHK.TRANS64.TRYWAIT P0, [R3+URZ+0x80], R0 ;  /* 0x00008000030075a7 */ /* 0x014e6400080011ff */
[----:B-1----:R-:W-:Y:S05]  /*2200*/  @!P0 BRA `(.L_x_39) ;  /* 0x0000005c00848947 */ /* 0x002fea0003800000 */
.L_x_127:
[----:B------:R-:W2:Y:S01]  /*2210*/  LDS.128 R4, [R5+0x110] ;  /* 0x0001100005047984 */ /* 0x000ea20000000c00 */
[----:B------:R-:W-:Y:S01]  /*2220*/  UISETP.GE.AND UP0, UPT, UR42, 0x1, UPT ;  /* 0x000000012a00788c */ /* 0x000fe2000bf06270 */
[----:B------:R-:W-:Y:S01]  /*2230*/  @!PT LDS RZ, [RZ] ;  /* 0x00000000fffff984 */ /* 0x000fe20000000800 */
[----:B------:R-:W-:Y:S01]  /*2240*/  @!PT LDS RZ, [RZ] ;  /* 0x00000000fffff984 */ /* 0x000fe20000000800 */
[----:B------:R-:W-:Y:S01]  /*2250*/  @!PT LDS RZ, [RZ] ;  /* 0x00000000fffff984 */ /* 0x000fe20000000800 */
[----:B------:R-:W-:Y:S01]  /*2260*/  @!PT LDS RZ, [RZ] ;  /* 0x00000000fffff984 */ /* 0x000fe20000000800 */
[----:B------:R3:W-:Y:S06]  /*2270*/  MEMBAR.ALL.CTA ;  /* 0x0000000000007992 */ /* 0x0007ec0000008000 */
[----:B---3--:R-:W3:Y:S01]  /*2280*/  FENCE.VIEW.ASYNC.S ;  /* 0x00000000000073c6 */ /* 0x008ee20000000000 */
[----:B--2---:R-:W-:-:S13]  /*2290*/  LOP3.LUT P0, RZ, R6, 0x1, RZ, 0xc0, !PT ;  /* 0x0000000106ff7812 */ /* 0x004fda000780c0ff */
[----:B---3--:R-:W-:Y:S01]  /*22a0*/  VOTEU.ANY UP1, P0 ;  /* 0x0000000000ff7886 */ /* 0x008fe20000020100 */
[----:B------:R-:W-:-:S13]  /*22b0*/  PLOP3.LUT P0, PT, PT, PT, UP1, 0x80, 0x8 ;  /* 0x000000000008781c */ /* 0x000fda0003f0f018 */
[----:B-1----:R-:W-:Y:S02]  /*22c0*/  @P0 LOP3.LUT R0, R5, 0xffff, RZ, 0xc0, !PT ;  /* 0x0000ffff05000812 */ /* 0x002fe400078ec0ff */
[----:B------:R-:W-:Y:S02]  /*22d0*/  @P0 MOV R2, R4 ;  /* 0x0000000400020202 */ /* 0x000fe40000000f00 */
[----:B------:R-:W-:Y:S01]  /*22e0*/  @P0 R2UR UR5, R0 ;  /* 0x00000000000502ca */ /* 0x000fe200000e0000 */
[----:B------:R-:W-:Y:S01]  /*22f0*/  VIADD R0, R3, 0x90 ;  /* 0x0000009003007836 */ /* 0x000fe20000000000 */
[----:B------:R-:W-:Y:S02]  /*2300*/  @P0 SHF.R.U32.HI R4, RZ, 0x10, R5 ;  /* 0x00000010ff040819 */ /* 0x000fe40000011605 */
[----:B------:R-:W-:Y:S02]  /*2310*/  @P0 R2UR UR8, R2 ;  /* 0x00000000020802ca */ /* 0x000fe400000e0000 */
[----:B------:R-:W-:-:S02]  /*2320*/  PRMT R0, RZ, 0x654, R0 ;  /* 0x00000654ff007816 */ /* 0x000fc40000000000 */
[----:B------:R-:W-:Y:S02]  /*2330*/  @P0 R2UR UR4, R4 ;  /* 0x00000000040402ca */ /* 0x000fe400000e0000 */
[----:B------:R1:W-:Y:S03]  /*2340*/  SYNCS.ARRIVE.TRANS64.RED.A1T0 RZ, [R0+URZ], RZ ;  /* 0x000000ff00ff79a7 */ /* 0x0003e600081004ff */
[----:B------:R-:W-:-:S04]  /*2350*/  @UP1 UMOV UR30, UR5 ;  /* 0x00000005001e1c82 */ /* 0x000fc80008000000 */
[----:B------:R-:W-:-:S04]  /*2360*/  @UP1 UMOV UR31, UR8 ;  /* 0x00000008001f1c82 */ /* 0x000fc80008000000 */
[----:B------:R-:W-:Y:S01]  /*2370*/  @UP1 UMOV UR36, UR4 ;  /* 0x0000000400241c82 */ /* 0x000fe20008000000 */
[----:B------:R-:W-:Y:S05]  /*2380*/  BRA.U !UP0, `(.L_x_40) ;  /* 0x0000000108d47547 */ /* 0x000fea000b800000 */
[----:B------:R-:W2:Y:S01]  /*2390*/  LDCU.128 UR12, c[0x0][0xb10] ;  /* 0x00016200ff0c77ac */ /* 0x000ea20008000c00 */
[----:B------:R-:W3:Y:S01]  /*23a0*/  LDCU UR24, c[0x0][0xb20] ;  /* 0x00016400ff1877ac */ /* 0x000ee20008000800 */
[----:B------:R-:W4:Y:S01]  /*23b0*/  LDCU UR20, c[0x0][0xb0c] ;  /* 0x00016180ff1477ac */ /* 0x000f220008000800 */
[----:B------:R-:W1:Y:S01]  /*23c0*/  LDCU.64 UR10, c[0x0][0xb28] ;  /* 0x00016500ff0a77ac */ /* 0x000e620008000a00 */
[----:B------:R-:W-:Y:S02]  /*23d0*/  UISETP.NE.AND UP3, UPT, UR42, 0x1, UPT ;  /* 0x000000012a00788c */ /* 0x000fe4000bf65270 */
[----:B--2---:R-:W-:Y:S02]  /*23e0*/  UIMAD.WIDE.U32 UR8, UR37, UR15, URZ ;  /* 0x0000000f250872a5 */ /* 0x004fe4000f8e00ff */
[----:B------:R-:W-:Y:S02]  /*23f0*/  UIMAD.WIDE.U32 UR4, UR38, UR12, URZ ;  /* 0x0000000c260472a5 */ /* 0x000fe4000f8e00ff */
[----:B------:R-:W-:-:S02]  /*2400*/  UISETP.NE.AND UP0, UPT, UR14, 0x1, UPT ;  /* 0x000000010e00788c */ /* 0x000fc4000bf05270 */
[----:B------:R-:W-:Y:S01]  /*2410*/  UIMAD.WIDE.U32 UR28, UR30, UR15, URZ ;  /* 0x0000000f1e1c72a5 */ /* 0x000fe2000f8e00ff */
[----:B------:R-:W-:Y:S02]  /*2420*/  UMOV UR8, UR9 ;  /* 0x0000000900087c82 */ /* 0x000fe40008000000 */
[----:B------:R-:W-:Y:S01]  /*2430*/  UMOV UR4, UR5 ;  /* 0x0000000500047c82 */ /* 0x000fe20008000000 */
[----:B---3--:R-:W-:Y:S02]  /*2440*/  USHF.R.U32.HI UR8, URZ, UR24, UR8 ;  /* 0x00000018ff087299 */ /* 0x008fe40008011608 */
[----:B----4-:R-:W-:Y:S02]  /*2450*/  UISETP.NE.AND UP2, UPT, UR20, 0x1, UPT ;  /* 0x000000011400788c */ /* 0x010fe4000bf45270 */
[----:B------:R-:W-:Y:S02]  /*2460*/  USHF.R.U32.HI UR4, URZ, UR13, UR4 ;  /* 0x0000000dff047299 */ /* 0x000fe40008011604 */
[----:B------:R-:W-:-:S02]  /*2470*/  USEL UR5, UR37, UR8, !UP0 ;  /* 0x0000000825057287 */ /* 0x000fc4000c000000 */
[----:B------:R-:W-:Y:S02]  /*2480*/  USEL UR8, UR38, UR4, !UP2 ;  /* 0x0000000426087287 */ /* 0x000fe4000d000000 */
[----:B-1----:R-:W-:Y:S01]  /*2490*/  UIMAD.WIDE.U32 UR16, UR5, UR10, URZ ;  /* 0x0000000a051072a5 */ /* 0x002fe2000f8e00ff */
[----:B------:R-:W-:Y:S01]  /*24a0*/  UMOV UR4, UR29 ;  /* 0x0000001d00047c82 */ /* 0x000fe20008000000 */
[----:B------:R-:W-:Y:S02]  /*24b0*/  UIMAD.WIDE.U32 UR18, UR31, UR12, URZ ;  /* 0x0000000c1f1272a5 */ /* 0x000fe4000f8e00ff */
[----:B------:R-:W-:-:S03]  /*24c0*/  UIMAD.WIDE.U32 UR28, UR8, UR10, URZ ;  /* 0x0000000a081c72a5 */ /* 0x000fc6000f8e00ff */
[----:B------:R-:W-:Y:S01]  /*24d0*/  UMOV UR16, UR17 ;  /* 0x0000001100107c82 */ /* 0x000fe20008000000 */
[----:B------:R-:W-:Y:S02]  /*24e0*/  USHF.R.U32.HI UR4, URZ, UR24, UR4 ;  /* 0x00000018ff047299 */ /* 0x000fe40008011604 */
[----:B------:R-:W-:Y:S01]  /*24f0*/  @UP3 USHF.R.U32.HI UR5, URZ, UR11, UR16 ;  /* 0x0000000bff053299 */ /* 0x000fe20008011610 */
[----:B------:R-:W-:Y:S01]  /*2500*/  UMOV UR18, UR19 ;  /* 0x0000001300127c82 */ /* 0x000fe20008000000 */
[----:B------:R-:W-:Y:S01]  /*2510*/  UMOV UR28, UR29 ;  /* 0x0000001d001c7c82 */ /* 0x000fe20008000000 */
[----:B------:R-:W-:Y:S02]  /*2520*/  USHF.R.U32.HI UR13, URZ, UR13, UR18 ;  /* 0x0000000dff0d7299 */ /* 0x000fe40008011612 */
[----:B------:R-:W-:Y:S02]  /*2530*/  USEL UR4, UR30, UR4, !UP0 ;  /* 0x000000041e047287 */ /* 0x000fe4000c000000 */
[----:B------:R-:W-:-:S02]  /*2540*/  @UP3 USHF.R.U32.HI UR8, URZ, UR11, UR28 ;  /* 0x0000000bff083299 */ /* 0x000fc4000801161c */
[----:B------:R-:W-:Y:S02]  /*2550*/  UIMAD UR9, UR42, UR5, URZ ;  /* 0x000000052a0972a4 */ /* 0x000fe4000f8e02ff */
[----:B------:R-:W-:Y:S02]  /*2560*/  USEL UR5, UR31, UR13, !UP2 ;  /* 0x0000000d1f057287 */ /* 0x000fe4000d000000 */
[----:B------:R-:W-:Y:S02]  /*2570*/  UIMAD UR12, UR42, UR8, URZ ;  /* 0x000000082a0c72a4 */ /* 0x000fe4000f8e02ff */
[----:B------:R-:W-:Y:S02]  /*2580*/  UISETP.GE.AND UP0, UPT, UR4, UR9, UPT ;  /* 0x000000090400728c */ /* 0x000fe4000bf06270 */
[----:B------:R-:W-:Y:S02]  /*2590*/  UIMAD.WIDE.U32 UR16, UR4, UR10, URZ ;  /* 0x0000000a041072a5 */ /* 0x000fe4000f8e00ff */
[----:B------:R-:W-:-:S02]  /*25a0*/  UISETP.GE.OR UP0, UPT, UR5, UR12, UP0 ;  /* 0x0000000c0500728c */ /* 0x000fc40008706670 */
        /* <DEDUP_REMOVED lines=19> */
.L_x_40:
[----:B------:R-:W2:Y:S02]  /*26e0*/  LDCU UR4, c[0x0][0xb30] ;  /* 0x00016600ff0477ac */ /* 0x000ea40008000800 */
[----:B--2---:R-:W-:-:S09]  /*26f0*/  UISETP.NE.AND UP0, UPT, UR4, 0x1, UPT ;  /* 0x000000010400788c */ /* 0x004fd2000bf05270 */
[----:B------:R-:W-:Y:S05]  /*2700*/  BRA.U UP0, `(.L_x_41) ;  /* 0x0000000100447547 */ /* 0x000fea000b800000 */
[----:B------:R-:W2:Y:S01]  /*2710*/  LDCU.128 UR12, c[0x0][0xb10] ;  /* 0x00016200ff0c77ac */ /* 0x000ea20008000c00 */
[----:B------:R-:W3:Y:S01]  /*2720*/  LDCU UR10, c[0x0][0xb0c] ;  /* 0x00016180ff0a77ac */ /* 0x000ee20008000800 */
[----:B------:R-:W4:Y:S01]  /*2730*/  LDCU UR11, c[0x0][0xb20] ;  /* 0x00016400ff0b77ac */ /* 0x000f220008000800 */
[----:B--2---:R-:W-:Y:S02]  /*2740*/  UIMAD.WIDE.U32 UR8, UR31, UR12, URZ ;  /* 0x0000000c1f0872a5 */ /* 0x004fe4000f8e00ff */
[----:B------:R-:W-:Y:S02]  /*2750*/  UIMAD.WIDE.U32 UR4, UR30, UR15, URZ ;  /* 0x0000000f1e0472a5 */ /* 0x000fe4000f8e00ff */
[----:B---3--:R-:W-:Y:S02]  /*2760*/  UISETP.NE.AND UP2, UPT, UR10, 0x1, UPT ;  /* 0x000000010a00788c */ /* 0x008fe4000bf45270 */
[----:B------:R-:W-:Y:S01]  /*2770*/  UISETP.NE.AND UP0, UPT, UR14, 0x1, UPT ;  /* 0x000000010e00788c */ /* 0x000fe2000bf05270 */
[----:B------:R-:W-:-:S02]  /*2780*/  UMOV UR8, UR9 ;  /* 0x0000000900087c82 */ /* 0x000fc40008000000 */
[----:B------:R-:W-:Y:S01]  /*2790*/  UMOV UR4, UR5 ;  /* 0x0000000500047c82 */ /* 0x000fe20008000000 */
[----:B------:R-:W-:Y:S02]  /*27a0*/  USHF.R.U32.HI UR13, URZ, UR13, UR8 ;  /* 0x0000000dff0d7299 */ /* 0x000fe40008011608 */
[----:B----4-:R-:W-:Y:S02]  /*27b0*/  USHF.R.U32.HI UR4, URZ, UR11, UR4 ;  /* 0x0000000bff047299 */ /* 0x010fe40008011604 */
[----:B------:R-:W-:Y:S02]  /*27c0*/  USEL UR5, UR31, UR13, !UP2 ;  /* 0x0000000d1f057287 */ /* 0x000fe4000d000000 */
[----:B------:R-:W-:-:S04]  /*27d0*/  USEL UR4, UR30, UR4, !UP0 ;  /* 0x000000041e047287 */ /* 0x000fc8000c000000 */
[----:B------:R-:W-:Y:S02]  /*27e0*/  UIADD3 UR8, UPT, UPT, UR5, -UR4, URZ ;  /* 0x8000000405087290 */ /* 0x000fe4000fffe0ff */
[----:B------:R-:W-:Y:S02]  /*27f0*/  UIADD3 UR4, UPT, UPT, -UR5, UR4, URZ ;  /* 0x0000000405047290 */ /* 0x000fe4000fffe1ff */
[----:B------:R-:W-:Y:S02]  /*2800*/  UIMAD UR30, UR8, UR14, UR30 ;  /* 0x0000000e081e72a4 */ /* 0x000fe4000f8e021e */
[----:B------:R-:W-:-:S12]  /*2810*/  UIMAD UR31, UR4, UR10, UR31 ;  /* 0x0000000a041f72a4 */ /* 0x000fd8000f8e021f */
.L_x_41:
[----:B------:R-:W-:Y:S01]  /*2820*/  VIADD R11, R11, 0x1 ;  /* 0x000000010b0b7836 */ /* 0x000fe20000000000 */
[----:B------:R-:W-:Y:S01]  /*2830*/  R2UR UR4, R88 ;  /* 0x00000000580472ca */ /* 0x000fe200000e0000 */
[----:B------:R-:W-:Y:S01]  /*2840*/  UIADD3 UR24, UPT, UPT, UR30, UR63, URZ ;  /* 0x0000003f1e187290 */ /* 0x000fe2000fffe0ff */
[----:B------:R-:W-:Y:S02]  /*2850*/  PLOP3.LUT P1, PT, PT, PT, PT, 0x80, 0x8 ;  /* 0x000000000008781c */ /* 0x000fe40003f2f070 */
[----:B------:R-:W-:-:S04]  /*2860*/  ISETP.NE.AND P0, PT, R11, 0x2, PT ;  /* 0x000000020b00780c */ /* 0x000fc80003f05270 */
[----:B------:R-:W-:Y:S02]  /*2870*/  SEL R3, RZ, 0x1, P0 ;  /* 0x00000001ff037807 */ /* 0x000fe40000000000 */
[----:B------:R-:W-:Y:S02]  /*2880*/  SEL R11, R11, RZ, P0 ;  /* 0x000000ff0b0b7207 */ /* 0x000fe40000000000 */
[----:B------:R-:W-:Y:S01]  /*2890*/  LOP3.LUT R10, R10, R3, RZ, 0x3c, !PT ;  /* 0x000000030a0a7212 */ /* 0x000fe200078e3cff */
[----:B------:R-:W-:Y:S01]  /*28a0*/  UIADD3 UR20, UPT, UPT, UR31, UR4, URZ ;  /* 0x000000041f147290 */ /* 0x000fe2000fffe0ff */
[----:B------:R-:W-:Y:S11]  /*28b0*/  BRA.U UP1, `(.L_x_42) ;  /* 0xfffffff101287547 */ /* 0x000ff6000b83ffff */
[----:B------:R-:W-:Y:S01]  /*28c0*/  UIADD3 UR8, UPT, UPT, UR6, 0x28, URZ ;  /* 0x0000002806087890 */ /* 0x000fe2000fffe0ff */
[----:B------:R-:W-:-:S03]  /*28d0*/  SHF.L.U32 R3, R12, 0x1f, RZ ;  /* 0x0000001f0c037819 */ /* 0x000fc600000006ff */
[----:B------:R-:W-:-:S09]  /*28e0*/  ULEA UR4, UR7, UR8, 0x3 ;  /* 0x0000000807047291 */ /* 0x000fd2000f8e18ff */
[----:B------:R-:W2:Y:S02]  /*28f0*/  SYNCS.PHASECHK.TRANS64.TRYWAIT P0, [UR4], R3 ;  /* 0x00000003ff0075a7 */ /* 0x000ea40008001104 */
[----:B--2---:R-:W-:Y:S05]  /*2900*/  @!P0 BRA `(.L_x_43) ;  /* 0x0000005400d88947 */ /* 0x004fea0003800000 */
.L_x_129:
[----:B------:R-:W-:-:S04]  /*2910*/  UIADD3 UR4, UPT, UPT, UR7, 0x1, URZ ;  /* 0x0000000107047890 */ /* 0x000fc8000fffe0ff */
[----:B------:R-:W-:-:S04]  /*2920*/  UISETP.NE.AND UP0, UPT, UR4, 0x5, UPT ;  /* 0x000000050400788c */ /* 0x000fc8000bf05270 */
[----:B------:R-:W-:Y:S02]  /*2930*/  USEL UR6, URZ, 0x1, UP0 ;  /* 0x00000001ff067887 */ /* 0x000fe40008000000 */
[----:B------:R-:W-:-:S04]  /*2940*/  USEL UR4, UR4, URZ, UP0 ;  /* 0x000000ff04047287 */ /* 0x000fc80008000000 */
[----:B------:R-:W-:Y:S01]  /*2950*/  ULEA UR5, UR4, UR8, 0x3 ;  /* 0x0000000804057291 */ /* 0x000fe2000f8e18ff */
[----:B------:R-:W-:-:S04]  /*2960*/  LOP3.LUT R2, R12, UR6, RZ, 0x3c, !PT ;  /* 0x000000060c027c12 */ /* 0x000fc8000f8e3cff */
[----:B-1----:R-:W-:-:S04]  /*2970*/  SHF.L.U32 R3, R2, 0x1f, RZ ;  /* 0x0000001f02037819 */ /* 0x002fc800000006ff */
[----:B------:R-:W1:Y:S02]  /*2980*/  SYNCS.PHASECHK.TRANS64.TRYWAIT P0, [UR5], R3 ;  /* 0x00000003ff0075a7 */ /* 0x000e640008001105 */
[----:B-1----:R-:W-:Y:S05]  /*2990*/  @!P0 BRA `(.L_x_44) ;  /* 0x0000005400cc8947 */ /* 0x002fea0003800000 */
.L_x_131:
        /* <DEDUP_REMOVED lines=9> */
.L_x_133:
        /* <DEDUP_REMOVED lines=9> */
.L_x_135:
[----:B------:R-:W-:-:S04]  /*2ac0*/  UIADD3 UR4, UPT, UPT, UR4, 0x1, URZ ;  /* 0x0000000104047890 */ /* 0x000fc8000fffe0ff */
[----:B------:R-:W-:-:S04]  /*2ad0*/  UISETP.NE.AND UP0, UPT, UR4, 0x5, UPT ;  /* 0x000000050400788c */ /* 0x000fc8000bf05270 */
[----:B------:R-:W-:Y:S02]  /*2ae0*/  USEL UR5, URZ, 0x1, UP0 ;  /* 0x00000001ff057887 */ /* 0x000fe40008000000 */
[----:B------:R-:W-:-:S04]  /*2af0*/  USEL UR4, UR4, URZ, UP0 ;  /* 0x000000ff04047287 */ /* 0x000fc80008000000 */
[----:B------:R-:W-:Y:S01]  /*2b00*/  ULEA UR4, UR4, UR8, 0x3 ;  /* 0x0000000804047291 */ /* 0x000fe2000f8e18ff */
[----:B-1----:R-:W-:-:S04]  /*2b10*/  LOP3.LUT R3, R2, UR5, RZ, 0x3c, !PT ;  /* 0x0000000502037c12 */ /* 0x002fc8000f8e3cff */
[----:B------:R-:W-:Y:S01]  /*2b20*/  SHF.L.U32 R3, R3, 0x1f, RZ ;  /* 0x0000001f03037819 */ /* 0x000fe200000006ff */
[----:B------:R-:W-:-:S07]  /*2b30*/  IMAD.U32 R0, RZ, RZ, UR4 ;  /* 0x00000004ff007e24 */ /* 0x000fce000f8e00ff */
.L_x_47:
[----:B-1----:R1:W2:Y:S02]  /*2b40*/  SYNCS.PHASECHK.TRANS64.TRYWAIT P0, [R0+URZ], R3 ;  /* 0x00000003000075a7 */ /* 0x0022a400080011ff */
[----:B--2---:R-:W-:Y:S05]  /*2b50*/  @!P0 NANOSLEEP.SYNCS 0x989680 ;  /* 0x009896800000895d */ /* 0x004fea0003900000 */
[----:B------:R-:W2:Y:S02]  /*2b60*/  @!P0 SYNCS.PHASECHK.TRANS64 P0, [R0+URZ], R3 ;  /* 0x00000003000085a7 */ /* 0x000ea400080010ff */
[----:B--2---:R-:W-:Y:S05]  /*2b70*/  @P0 EXIT ;  /* 0x000000000000094d */ /* 0x004fea0003800000 */
[----:B------:R-:W-:Y:S05]  /*2b80*/  BRA `(.L_x_47) ;  /* 0xfffffffc00ec7947 */ /* 0x000fea000383ffff */
.L_x_22:
[----:B------:R-:W-:-:S04]  /*2b90*/  UISETP.NE.AND UP0, UPT, UR46, URZ, UPT ;  /* 0x000000ff2e00728c */ /* 0x000fc8000bf05270 */
[----:B------:R-:W-:-:S09]  /*2ba0*/  UISETP.NE.OR UP0, UPT, UR25, 0x1, UP0 ;  /* 0x000000011900788c */ /* 0x000fd20008705670 */
[----:B------:R-:W-:Y:S05]  /*2bb0*/  BRA.U UP0, `(.L_x_48) ;  /* 0x0000000500487547 */ /* 0x000fea000b800000 */
[----:B------:R-:W-:Y:S01]  /*2bc0*/  ISETP.GE.U32.AND P2, PT, R0, 0x4, PT ;  /* 0x000000040000780c */ /* 0x000fe20003f46070 */
[----:B------:R-:W-:Y:S01]  /*2bd0*/  IMAD.MOV.U32 R12, RZ, RZ, 0x1 ;  /* 0x00000001ff0c7424 */ /* 0x000fe200078e00ff */
[----:B------:R-:W-:Y:S02]  /*2be0*/  CS2R R10, SRZ ;  /* 0x00000000000a7805 */ /* 0x000fe4000001ff00 */
[----:B------:R-:W-:Y:S01]  /*2bf0*/  CS2R R8, SRZ ;  /* 0x0000000000087805 */ /* 0x000fe2000001ff00 */
[----:B------:R-:W-:Y:S01]  /*2c00*/  UMOV UR6, 0x400 ;  /* 0x0000040000067882 */ /* 0x000fe20000000000 */
[----:B------:R-:W-:Y:S01]  /*2c10*/  UMOV UR5, URZ ;  /* 0x000000ff00057c82 */ /* 0x000fe20008000000 */
[----:B------:R-:W-:-:S12]  /*2c20*/  ULEA UR6, UR46, UR6, 0x18 ;  /* 0x000000062e067291 */ /* 0x000fd8000f8ec0ff */
.L_x_52:
[----:B------:R-:W-:Y:S02]  /*2c30*/  LEA R2, R8, UR6, 0x3 ;  /* 0x0000000608027c11 */ /* 0x000fe4000f8e18ff */
[----:B------:R-:W-:-:S03]  /*2c40*/  SHF.L.U32 R5, R9, 0x1f, RZ ;  /* 0x0000001f09057819 */ /* 0x000fc600000006ff */
[----:B------:R-:W-:Y:S01]  /*2c50*/  VIADD R4, R2, 0xf0 ;  /* 0x000000f002047836 */ /* 0x000fe20000000000 */
[----:B------:R-:W1:Y:S02]  /*2c60*/  SYNCS.PHASECHK.TRANS64.TRYWAIT P0, [R2+URZ+0xe0], R5 ;  /* 0x0000e005020075a7 */ /* 0x000e6400080011ff */
[----:B-1----:R-:W-:Y:S05]  /*2c70*/  @!P0 BRA `(.L_x_49) ;  /* 0x00000054005c8947 */ /* 0x002fea0003800000 */
.L_x_136:
[----:B------:R-:W-:Y:S01]  /*2c80*/  ULEA UR4, UR5, UR6, 0x3 ;  /* 0x0000000605047291 */ /* 0x000fe2000f8e18ff */
[----:B------:R-:W-:Y:S02]  /*2c90*/  PRMT R4, RZ, 0x654, R4 ;  /* 0x00000654ff047816 */ /* 0x000fe40000000004 */
[----:B-1----:R-:W-:Y:S01]  /*2ca0*/  SHF.L.U32 R5, R12, 0x1f, RZ ;  /* 0x0000001f0c057819 */ /* 0x002fe200000006ff */
[----:B------:R-:W-:Y:S01]  /*2cb0*/  UIADD3 UR7, UPT, UPT, UR4, 0x80, URZ ;  /* 0x0000008004077890 */ /* 0x000fe2000fffe0ff */
[----:B------:R1:W-:Y:S05]  /*2cc0*/  SYNCS.ARRIVE.TRANS64.RED.A1T0 RZ, [R4+URZ], RZ ;  /* 0x000000ff04ff79a7 */ /* 0x0003ea00081004ff */
[----:B------:R-:W-:Y:S01]  /*2cd0*/  IMAD.U32 R7, RZ, RZ, UR7 ;  /* 0x00000007ff077e24 */ /* 0x000fe2000f8e00ff */
[----:B------:R-:W2:Y:S04]  /*2ce0*/  SYNCS.PHASECHK.TRANS64.TRYWAIT P0, [UR4+0x90], R5 ;  /* 0x00009005ff0075a7 */ /* 0x000ea80008001104 */
[----:B------:R-:W-:Y:S01]  /*2cf0*/  PRMT R6, R0, 0x654, R7 ;  /* 0x0000065400067816 */ /* 0x000fe20000000007 */
[----:B-1----:R-:W-:Y:S01]  /*2d00*/  @!P2 IMAD.MOV.U32 R4, RZ, RZ, 0x10 ;  /* 0x00000010ff04a424 */ /* 0x002fe200078e00ff */
[----:B--2---:R-:W-:Y:S06]  /*2d10*/  @!P0 BRA `(.L_x_50) ;  /* 0x0000005400488947 */ /* 0x004fec0003800000 */
.L_x_138:
[----:B------:R-:W-:Y:S01]  /*2d20*/  ULEA UR8, UR5, UR6, 0x4 ;  /* 0x0000000605087291 */ /* 0x000fe2000f8e20ff */
[----:B------:R-:W-:Y:S01]  /*2d30*/  SEL R3, R6, R3, !P2 ;  /* 0x0000000306037207 */ /* 0x000fe20005000000 */
[----:B------:R-:W-:Y:S01]  /*2d40*/  UIADD3 UR9, UPT, UPT, UR4, 0x80, URZ ;  /* 0x0000008004097890 */ /* 0x000fe2000fffe0ff */
[----:B-1----:R-:W-:Y:S01]  /*2d50*/  LEA R2, R11, UR6, 0x3 ;  /* 0x000000060b027c11 */ /* 0x002fe2000f8e18ff */
[----:B------:R-:W-:Y:S01]  /*2d60*/  UIADD3 UR8, UPT, UPT, UR8, 0x110, URZ ;  /* 0x0000011008087890 */ /* 0x000fe2000fffe0ff */
[----:B------:R-:W-:Y:S01]  /*2d70*/  SHF.L.U32 R5, R10, 0x1f, RZ ;  /* 0x0000001f0a057819 */ /* 0x000fe200000006ff */
[----:B------:R1:W-:Y:S01]  /*2d80*/  @!P2 SYNCS.ARRIVE.TRANS64.RED RZ, [R3+URZ], R4 ;  /* 0x0000000403ffa9a7 */ /* 0x0003e200080004ff */
[----:B------:R-:W-:Y:S01]  /*2d90*/  UIADD3 UR4, UPT, UPT, UR5, 0x1, URZ ;  /* 0x0000000105047890 */ /* 0x000fe2000fffe0ff */
[----:B------:R-:W-:-:S03]  /*2da0*/  VIADD R8, R8, 0x1 ;  /* 0x0000000108087836 */ /* 0x000fc60000000000 */
[----:B------:R-:W-:Y:S02]  /*2db0*/  UISETP.NE.AND UP0, UPT, UR4, 0x2, UPT ;  /* 0x000000020400788c */ /* 0x000fe4000bf05270 */
[----:B------:R-:W-:Y:S06]  /*2dc0*/  UGETNEXTWORKID.BROADCAST [UR8], [UR9] ;  /* 0x00000000080073ca */ /* 0x000fec0008000100 */
[----:B------:R-:W-:Y:S01]  /*2dd0*/  USEL UR7, URZ, 0x1, UP0 ;  /* 0x00000001ff077887 */ /* 0x000fe20008000000 */
[----:B------:R-:W-:Y:S01]  /*2de0*/  ISETP.NE.AND P0, PT, R8, 0x2, PT ;  /* 0x000000020800780c */ /* 0x000fe20003f05270 */
[----:B------:R-:W-:Y:S01]  /*2df0*/  USEL UR5, UR4, URZ, UP0 ;  /* 0x000000ff04057287 */ /* 0x000fe20008000000 */
[----:B------:R-:W2:Y:S03]  /*2e00*/  SYNCS.PHASECHK.TRANS64.TRYWAIT P1, [R2+URZ+0x80], R5 ;  /* 0x00008005020075a7 */ /* 0x000ea600080211ff */
[----:B------:R-:W-:Y:S01]  /*2e10*/  LOP3.LUT R12, R12, UR7, RZ, 0x3c, !PT ;  /* 0x000000070c0c7c12 */ /* 0x000fe2000f8e3cff */
[----:B-12---:R-:W-:Y:S07]  /*2e20*/  @!P1 BRA `(.L_x_51) ;  /* 0x00000054001c9947 */ /* 0x006fee0003800000 */
.L_x_139:
[C---:B------:R-:W-:Y:S01]  /*2e30*/  LEA R4, R11.reuse, UR6, 0x4 ;  /* 0x000000060b047c11 */ /* 0x040fe2000f8e20ff */
[----:B-1----:R-:W-:Y:S01]  /*2e40*/  VIADD R2, R2, 0x90 ;  /* 0x0000009002027836 */ /* 0x002fe20000000000 */
[----:B------:R-:W-:Y:S01]  /*2e50*/  SEL R8, R8, RZ, P0 ;  /* 0x000000ff08087207 */ /* 0x000fe20000000000 */
[----:B------:R-:W-:-:S03]  /*2e60*/  VIADD R11, R11, 0x1 ;  /* 0x000000010b0b7836 */ /* 0x000fc60000000000 */
[----:B------:R-:W1:Y:S01]  /*2e70*/  LDS.128 R4, [R4+0x110] ;  /* 0x0001100004047984 */ /* 0x000e620000000c00 */
[----:B------:R-:W-:Y:S02]  /*2e80*/  PRMT R2, RZ, 0x654, R2 ;  /* 0x00000654ff027816 */ /* 0x000fe40000000002 */
[C---:B------:R-:W-:Y:S01]  /*2e90*/  ISETP.NE.AND P1, PT, R11.reuse, 0x2, PT ;  /* 0x000000020b00780c */ /* 0x040fe20003f25270 */
[----:B------:R-:W-:Y:S01]  /*2ea0*/  @!PT LDS RZ, [RZ] ;  /* 0x00000000fffff984 */ /* 0x000fe20000000800 */
[----:B------:R-:W-:Y:S01]  /*2eb0*/  @!PT LDS RZ, [RZ] ;  /* 0x00000000fffff984 */ /* 0x000fe20000000800 */
[----:B------:R-:W-:Y:S01]  /*2ec0*/  @!PT LDS RZ, [RZ] ;  /* 0x00000000fffff984 */ /* 0x000fe20000000800 */
[----:B------:R-:W-:Y:S01]  /*2ed0*/  @!PT LDS RZ, [RZ] ;  /* 0x00000000fffff984 */ /* 0x000fe20000000800 */
[----:B------:R2:W-:Y:S06]  /*2ee0*/  MEMBAR.ALL.CTA ;  /* 0x0000000000007992 */ /* 0x0005ec0000008000 */
[----:B--2---:R-:W2:Y:S01]  /*2ef0*/  FENCE.VIEW.ASYNC.S ;  /* 0x00000000000073c6 */ /* 0x004ea20000000000 */
[----:B------:R-:W-:Y:S01]  /*2f00*/  SEL R11, R11, RZ, P1 ;  /* 0x000000ff0b0b7207 */ /* 0x000fe20000800000 */
[----:B--2---:R2:W-:Y:S01]  /*2f10*/  SYNCS.ARRIVE.TRANS64.RED.A1T0 RZ, [R2+URZ], RZ ;  /* 0x000000ff02ff79a7 */ /* 0x0045e200081004ff */
[----:B-1----:R-:W-:-:S02]  /*2f20*/  LOP3.LUT P3, RZ, R6, 0x1, RZ, 0xc0, !PT ;  /* 0x0000000106ff7812 */ /* 0x002fc4000786c0ff */
[----:B------:R-:W-:-:S04]  /*2f30*/  SEL R5, RZ, 0x1, P1 ;  /* 0x00000001ff057807 */ /* 0x000fc80000800000 */
[----:B------:R-:W-:Y:S02]  /*2f40*/  LOP3.LUT R10, R10, R5, RZ, 0x3c, !PT ;  /* 0x000000050a0a7212 */ /* 0x000fe400078e3cff */
[----:B--2---:R-:W-:-:S04]  /*2f50*/  SEL R2, RZ, 0x1, P0 ;  /* 0x00000001ff027807 */ /* 0x004fc80000000000 */
[----:B------:R-:W-:Y:S01]  /*2f60*/  LOP3.LUT R9, R9, R2, RZ, 0x3c, !PT ;  /* 0x0000000209097212 */ /* 0x000fe200078e3cff */
[----:B------:R-:W-:Y:S06]  /*2f70*/  @P3 BRA `(.L_x_52) ;  /* 0xfffffffc002c3947 */ /* 0x000fec000383ffff */
[----:B------:R-:W-:Y:S01]  /*2f80*/  ULEA UR4, UR5, UR6, 0x3 ;  /* 0x0000000605047291 */ /* 0x000fe2000f8e18ff */
[----:B------:R-:W-:-:S08]  /*2f90*/  SHF.L.U32 R3, R12, 0x1f, RZ ;  /* 0x0000001f0c037819 */ /* 0x000fd000000006ff */
[----:B------:R-:W1:Y:S02]  /*2fa0*/  SYNCS.PHASECHK.TRANS64 P0, [UR4+0x90], R3 ;  /* 0x00009003ff0075a7 */ /* 0x000e640008001004 */
[----:B-1----:R-:W-:Y:S05]  /*2fb0*/  @P0 BRA `(.L_x_53) ;  /* 0x0000000000080947 */ /* 0x002fea0003800000 */
[----:B------:R-:W1:Y:S02]  /*2fc0*/  SYNCS.PHASECHK.TRANS64.TRYWAIT P0, [UR4+0x90], R3 ;  /* 0x00009003ff0075a7 */ /* 0x000e640008001104 */
[----:B-1----:R-:W-:Y:S05]  /*2fd0*/  @!P0 BRA `(.L_x_54) ;  /* 0x0000005000c48947 */ /* 0x002fea0003800000 */
.L_x_53:
[----:B------:R-:W-:-:S04]  /*2fe0*/  UIADD3 UR7, UPT, UPT, UR5, 0x1, URZ ;  /* 0x0000000105077890 */ /* 0x000fc8000fffe0ff */
[----:B------:R-:W-:-:S04]  /*2ff0*/  UISETP.NE.AND UP0, UPT, UR7, 0x2, UPT ;  /* 0x000000020700788c */ /* 0x000fc8000bf05270 */
[----:B------:R-:W-:Y:S02]  /*3000*/  USEL UR8, URZ, 0x1, UP0 ;  /* 0x00000001ff087887 */ /* 0x000fe40008000000 */
[----:B------:R-:W-:-:S04]  /*3010*/  USEL UR7, UR7, URZ, UP0 ;  /* 0x000000ff07077287 */ /* 0x000fc80008000000 */
[----:B------:R-:W-:Y:S01]  /*3020*/  ULEA UR7, UR7, UR6, 0x3 ;  /* 0x0000000607077291 */ /* 0x000fe2000f8e18ff */
[----:B-1----:R-:W-:-:S04]  /*3030*/  LOP3.LUT R3, R12, UR8, RZ, 0x3c, !PT ;  /* 0x000000080c037c12 */ /* 0x002fc8000f8e3cff */
[----:B------:R-:W-:-:S04]  /*3040*/  SHF.L.U32 R0, R3, 0x1f, RZ ;  /* 0x0000001f03007819 */ /* 0x000fc800000006ff */
[----:B------:R-:W1:Y:S02]  /*3050*/  SYNCS.PHASECHK.TRANS64 P0, [UR7+0x90], R0 ;  /* 0x00009000ff0075a7 */ /* 0x000e640008001007 */
[----:B-1----:R-:W-:Y:S05]  /*3060*/  @P0 EXIT ;  /* 0x000000000000094d */ /* 0x002fea0003800000 */
[----:B------:R-:W-:Y:S02]  /*3070*/  SHF.L.U32 R3, R3, 0x1f, RZ ;  /* 0x0000001f03037819 */ /* 0x000fe400000006ff */
[----:B------:R-:W-:-:S07]  /*3080*/  MOV R0, UR7 ;  /* 0x0000000700007c02 */ /* 0x000fce0008000f00 */
.L_x_55:
[----:B-1----:R1:W2:Y:S02]  /*3090*/  SYNCS.PHASECHK.TRANS64.TRYWAIT P0, [R0+URZ+0x90], R3 ;  /* 0x00009003000075a7 */ /* 0x0022a400080011ff */
[----:B--2---:R-:W-:Y:S05]  /*30a0*/  @!P0 NANOSLEEP.SYNCS 0x989680 ;  /* 0x009896800000895d */ /* 0x004fea0003900000 */
[----:B------:R-:W2:Y:S02]  /*30b0*/  @!P0 SYNCS.PHASECHK.TRANS64 P0, [R0+URZ+0x90], R3 ;  /* 0x00009003000085a7 */ /* 0x000ea400080010ff */
[----:B--2---:R-:W-:Y:S05]  /*30c0*/  @P0 EXIT ;  /* 0x000000000000094d */ /* 0x004fea0003800000 */
[----:B------:R-:W-:Y:S05]  /*30d0*/  BRA `(.L_x_55) ;  /* 0xfffffffc00ec7947 */ /* 0x000fea000383ffff */
.L_x_48:
[----:B------:R-:W-:Y:S05]  /*30e0*/  BRA.U UP4, `(.L_x_56) ;  /* 0x0000001104a07547 */ /* 0x000fea000b800000 */
[----:B------:R-:W-:Y:S01]  /*30f0*/  UMOV UR4, 0x40 ;  /* 0x0000004000047882 */ /* 0x000fe20000000000 */
[----:B------:R-:W-:Y:S01]  /*3100*/  NOP ;  /* 0x0000000000007918 */ /* 0x000fe20000000000 */
[----:B------:R-:W-:Y:S01]  /*3110*/  ULEA UR5, UR46, UR4, 0x18 ;  /* 0x000000042e057291 */ /* 0x000fe2000f8ec0ff */
[----:B------:R-:W-:Y:S02]  /*3120*/  UMOV UR6, 0x400 ;  /* 0x0000040000067882 */ /* 0x000fe40000000000 */
[----:B------:R-:W-:-:S06]  /*3130*/  ULEA UR6, UR46, UR6, 0x18 ;  /* 0x000000062e067291 */ /* 0x000fcc000f8ec0ff */
[----:B------:R-:W1:Y:S02]  /*3140*/  LDS.U8 R0, [UR5+0x1c] ;  /* 0x00001c05ff007984 */ /* 0x000e640008000000 */
[----:B-1----:R-:W-:-:S13]  /*3150*/  ISETP.NE.AND P0, PT, R0, RZ, PT ;  /* 0x000000ff0000720c */ /* 0x002fda0003f05270 */
[----:B------:R-:W-:Y:S05]  /*3160*/  @P0 BRA `(.L_x_57) ;  /* 0x0000000400080947 */ /* 0x000fea0003800000 */
[----:B------:R-:W-:Y:S02]  /*3170*/  UISETP.NE.U32.AND UP1, UPT, UR33, 0x1, UPT ;  /* 0x000000012100788c */ /* 0x000fe4000bf25070 */
[----:B------:R-:W-:-:S07]  /*3180*/  UIADD3 UR7, UPT, UPT, UR5, 0x8, URZ ;  /* 0x0000000805077890 */ /* 0x000fce000fffe0ff */
[----:B------:R-:W-:Y:S05]  /*3190*/  BRA.U !UP1, `(.L_x_58) ;  /* 0x00000001099c7547 */ /* 0x000fea000b800000 */
[----:B------:R-:W-:Y:S01]  /*31a0*/  ELECT P0, URZ, PT ;  /* 0x0000000000ff782f */ /* 0x000fe20003800000 */
[----:B------:R-:W-:-:S12]  /*31b0*/  BSSY B0, `(.L_x_58) ;  /* 0x0000025000007945 */ /* 0x000fd80003800000 */
[----:B------:R-:W-:Y:S05]  /*31c0*/  @!P0 BRA `(.L_x_59) ;  /* 0x00000000008c8947 */ /* 0x000fea0003800000 */
[----:B------:R-:W-:-:S05]  /*31d0*/  UMOV UR4, 0x10 ;  /* 0x0000001000047882 */ /* 0x000fca0000000000 */
[----:B------:R-:W-:Y:S04]  /*31e0*/  DEPBAR.LE SB1, 0x36 ;  /* 0x00009d800000791a */ /* 0x000fe80000000000 */
[----:B------:R-:W1:Y:S02]  /*31f0*/  UTCATOMSWS.2CTA.FIND_AND_SET.ALIGN UP0, UR4, UR4 ;  /* 0x00000004000475e3 */ /* 0x000e640008200800 */
[----:B-1----:R-:W-:Y:S01]  /*3200*/  MOV R11, UR4 ;  /* 0x00000004000b7c02 */ /* 0x002fe20008000f00 */
[----:B------:R-:W-:Y:S06]  /*3210*/  BRA.U UP0, `(.L_x_60) ;  /* 0x0000000100187547 */ /* 0x000fec000b800000 */
.L_x_61:
[----:B------:R-:W-:Y:S05]  /*3220*/  NANOSLEEP 0x64 ;  /* 0x000000640000795d */ /* 0x000fea0003800000 */
[----:B------:R-:W-:-:S05]  /*3230*/  UMOV UR4, 0x10 ;  /* 0x0000001000047882 */ /* 0x000fca0000000000 */
[----:B------:R-:W-:Y:S04]  /*3240*/  DEPBAR.LE SB1, 0x36 ;  /* 0x00009d800000791a */ /* 0x000fe80000000000 */
[----:B------:R-:W1:Y:S02]  /*3250*/  UTCATOMSWS.2CTA.FIND_AND_SET.ALIGN UP0, UR4, UR4 ;  /* 0x00000004000475e3 */ /* 0x000e640008200800 */
[----:B-1----:R-:W-:Y:S01]  /*3260*/  MOV R11, UR4 ;  /* 0x00000004000b7c02 */ /* 0x002fe20008000f00 */
[----:B------:R-:W-:Y:S05]  /*3270*/  BRA.U !UP0, `(.L_x_61) ;  /* 0xfffffffd08e87547 */ /* 0x000fea000b83ffff */
.L_x_60:
[----:B------:R-:W1:Y:S01]  /*3280*/  LDS R7, [UR5+0x10] ;  /* 0x00001005ff077984 */ /* 0x000e620008000800 */
[----:B------:R-:W-:Y:S01]  /*3290*/  IMAD.U32 R5, RZ, RZ, UR6 ;  /* 0x00000006ff057e24 */ /* 0x000fe2000f8e00ff */
[----:B------:R-:W-:-:S03]  /*32a0*/  MOV R4, UR34 ;  /* 0x0000002200047c02 */ /* 0x000fc60008000f00 */
[----:B------:R-:W-:Y:S01]  /*32b0*/  VIADD R5, R5, 0x130 ;  /* 0x0000013005057836 */ /* 0x000fe20000000000 */
[----:B-1----:R-:W-:-:S04]  /*32c0*/  SHF.L.U32 R7, R7, 0x1f, RZ ;  /* 0x0000001f07077819 */ /* 0x002fc800000006ff */
[----:B------:R-:W1:Y:S02]  /*32d0*/  SYNCS.PHASECHK.TRANS64.TRYWAIT P0, [UR5+0x8], R7 ;  /* 0x00000807ff0075a7 */ /* 0x000e640008001105 */
[----:B-1----:R-:W-:Y:S05]  /*32e0*/  @P0 BRA `(.L_x_62) ;  /* 0x0000000000080947 */ /* 0x002fea0003800000 */
[----:B------:R-:W1:Y:S02]  /*32f0*/  SYNCS.PHASECHK.TRANS64.TRYWAIT P0, [UR5+0x8], R7 ;  /* 0x00000807ff0075a7 */ /* 0x000e640008001105 */
[----:B-1----:R-:W-:Y:S05]  /*3300*/  @!P0 BRA `(.L_x_63) ;  /* 0x0000005000108947 */ /* 0x002fea0003800000 */
.L_x_62:
[----:B-1----:R-:W-:Y:S01]  /*3310*/  HFMA2 R0, -RZ, RZ, 0, 5.9604644775390625e-08 ;  /* 0x00000001ff007431 */ /* 0x002fe200000001ff */
[----:B------:R-:W-:Y:S01]  /*3320*/  UPRMT UR4, UR34, 0x654, UR7 ;  /* 0x0000065422047896 */ /* 0x000fe20008000007 */
[----:B------:R-:W-:Y:S01]  /*3330*/  IMAD.MOV.U32 R8, RZ, RZ, 0xffff ;  /* 0x0000ffffff087424 */ /* 0x000fe200078e00ff */
[----:B------:R-:W-:Y:S01]  /*3340*/  PRMT R4, R4, 0x654, R5 ;  /* 0x0000065404047816 */ /* 0x000fe20000000005 */
[----:B------:R-:W-:Y:S02]  /*3350*/  IMAD.MOV.U32 R6, RZ, RZ, 0x4 ;  /* 0x00000004ff067424 */ /* 0x000fe400078e00ff */
[----:B------:R-:W-:Y:S01]  /*3360*/  IMAD.SHL.U32 R9, R11, 0x20, RZ ;  /* 0x000000200b097824 */ /* 0x000fe200078e00ff */
[----:B------:R-:W-:Y:S02]  /*3370*/  MOV R5, UR4 ;  /* 0x0000000400057c02 */ /* 0x000fe40008000f00 */
[-C--:B------:R-:W-:Y:S01]  /*3380*/  SHF.L.U32 R8, R8, R11.reuse, RZ ;  /* 0x0000000b08087219 */ /* 0x080fe200000006ff */
[----:B------:R1:W-:Y:S01]  /*3390*/  SYNCS.ARRIVE.TRANS64.RED RZ, [UR4], R6 ;  /* 0x00000006ffff79a7 */ /* 0x0003e20008000404 */
[----:B------:R-:W-:Y:S01]  /*33a0*/  SHF.L.U32 R7, R0, R11, RZ ;  /* 0x0000000b00077219 */ /* 0x000fe200000006ff */
[----:B------:R1:W-:Y:S04]  /*33b0*/  STS [UR6+0x130], R9 ;  /* 0x00013009ff007988 */ /* 0x0003e80008000806 */
[----:B------:R1:W-:Y:S04]  /*33c0*/  STAS [R4.64], R11 ;  /* 0x0000000b04007dbd */ /* 0x0003e8000c0008ff */
[----:B------:R1:W-:Y:S04]  /*33d0*/  ATOMS.OR RZ, [UR5+0x14], R8 ;  /* 0x00001408ffff798c */ /* 0x0003e8000b000005 */
[----:B------:R1:W-:Y:S04]  /*33e0*/  ATOMS.OR RZ, [UR5+0x18], R7 ;  /* 0x00001807ffff798c */ /* 0x0003e8000b000005 */
[----:B------:R1:W-:Y:S02]  /*33f0*/  ATOMS.XOR RZ, [UR5+0x10], R0 ;  /* 0x00001000ffff798c */ /* 0x0003e4000b800005 */
.L_x_59:
[----:B------:R-:W-:Y:S05]  /*3400*/  BSYNC B0 ;  /* 0x0000000000007941 */ /* 0x000fea0003800000 */
.L_x_58:
[----:B------:R-:W-:Y:S05]  /*3410*/  BRA.U UP1, `(.L_x_64) ;  /* 0x00000001016c7547 */ /* 0x000fea000b800000 */
[----:B------:R-:W-:-:S03]  /*3420*/  UMOV UR4, 0xffffffff ;  /* 0xffffffff00047882 */ /* 0x000fc60000000000 */
[----:B------:R-:W-:Y:S05]  /*3430*/  BRA.DIV UR4, `(.L_x_65) ;  /* 0x0000004e04dc7947 */ /* 0x000fea000b800000 */
[----:B------:R-:W-:-:S13]  /*3440*/  ELECT P6, URZ, PT ;  /* 0x0000000000ff782f */ /* 0x000fda00038c0000 */
.L_x_143:
[----:B------:R-:W-:Y:S05]  /*3450*/  @!P6 BRA `(.L_x_64) ;  /* 0x00000000005ce947 */ /* 0x000fea0003800000 */
[----:B-1----:R-:W1:Y:S02]  /*3460*/  LDS R5, [UR5+0x10] ;  /* 0x00001005ff057984 */ /* 0x002e640008000800 */
[----:B-1----:R-:W-:-:S04]  /*3470*/  SHF.L.U32 R5, R5, 0x1f, RZ ;  /* 0x0000001f05057819 */ /* 0x002fc800000006ff */
[----:B------:R-:W1:Y:S02]  /*3480*/  SYNCS.PHASECHK.TRANS64.TRYWAIT P0, [UR5+0x8], R5 ;  /* 0x00000805ff0075a7 */ /* 0x000e640008001105 */
[----:B-1----:R-:W-:Y:S05]  /*3490*/  @P0 BRA `(.L_x_66) ;  /* 0x0000000000080947 */ /* 0x002fea0003800000 */
[----:B------:R-:W1:Y:S02]  /*34a0*/  SYNCS.PHASECHK.TRANS64.TRYWAIT P0, [UR5+0x8], R5 ;  /* 0x00000805ff0075a7 */ /* 0x000e640008001105 */
[----:B-1----:R-:W-:Y:S05]  /*34b0*/  @!P0 BRA `(.L_x_67) ;  /* 0x0000004c00dc8947 */ /* 0x002fea0003800000 */
.L_x_66:
[----:B------:R-:W2:Y:S01]  /*34c0*/  LDS R7, [UR6+0x130] ;  /* 0x00013006ff077984 */ /* 0x000ea20008000800 */
[----:B-1----:R-:W-:Y:S02]  /*34d0*/  HFMA2 R0, -RZ, RZ, 0, 5.9604644775390625e-08 ;  /* 0x00000001ff007431 */ /* 0x002fe400000001ff */
[----:B------:R-:W-:Y:S01]  /*34e0*/  IMAD.MOV.U32 R4, RZ, RZ, 0xffff ;  /* 0x0000ffffff047424 */ /* 0x000fe200078e00ff */
[----:B------:R-:W-:Y:S01]  /*34f0*/  UPRMT UR4, UR34, 0x654, UR7 ;  /* 0x0000065422047896 */ /* 0x000fe20008000007 */
[----:B--2---:R-:W-:-:S03]  /*3500*/  IMAD.SHL.U32 R5, R7, 0x20, RZ ;  /* 0x0000002007057824 */ /* 0x004fc600078e00ff */
[-C--:B------:R-:W-:Y:S02]  /*3510*/  SHF.L.U32 R4, R4, R7.reuse, RZ ;  /* 0x0000000704047219 */ /* 0x080fe400000006ff */
[----:B------:R-:W-:Y:S01]  /*3520*/  SHF.L.U32 R7, R0, R7, RZ ;  /* 0x0000000700077219 */ /* 0x000fe200000006ff */
[----:B------:R2:W-:Y:S04]  /*3530*/  STS [UR6+0x130], R5 ;  /* 0x00013005ff007988 */ /* 0x0005e80008000806 */
[----:B------:R2:W-:Y:S04]  /*3540*/  ATOMS.OR RZ, [UR5+0x14], R4 ;  /* 0x00001404ffff798c */ /* 0x0005e8000b000005 */
[----:B------:R2:W-:Y:S01]  /*3550*/  ATOMS.OR RZ, [UR5+0x18], R7 ;  /* 0x00001807ffff798c */ /* 0x0005e2000b000005 */
[----:B------:R-:W-:Y:S03]  /*3560*/  SYNCS.ARRIVE.TRANS64.RED.A1T0 RZ, [UR4], RZ ;  /* 0x000000ffffff79a7 */ /* 0x000fe60008100404 */
[----:B------:R2:W-:Y:S01]  /*3570*/  ATOMS.XOR RZ, [UR5+0x10], R0 ;  /* 0x00001000ffff798c */ /* 0x0005e2000b800005 */
[----:B------:R-:W-:Y:S05]  /*3580*/  BRA `(.L_x_64) ;  /* 0x0000000000107947 */ /* 0x000fea0003800000 */
.L_x_57:
[----:B------:R-:W-:Y:S02]  /*3590*/  MOV R0, 0xffffffff ;  /* 0xffffffff00007802 */ /* 0x000fe40000000f00 */
[----:B------:R-:W-:-:S03]  /*35a0*/  MOV R4, 0x35d0 ;  /* 0x000035d000047802 */ /* 0x000fc60000000f00 */
[----:B------:R1:W-:Y:S04]  /*35b0*/  STS [UR6+0x130], R0 ;  /* 0x00013000ff007988 */ /* 0x0003e80008000806 */
[----:B-1---5:R-:W-:Y:S05]  /*35c0*/  CALL.REL.NOINC `($__internal_1_$__cuda_sm10x_tcgen05_guardrail_trap_phase_invalid_during_alloc) ;  /* 0x0000005400247944 */ /* 0x022fea0003c00000 */
.L_x_64:
[----:B------:R-:W-:Y:S05]  /*35d0*/  WARPSYNC.ALL ;  /* 0x0000000000007948 */ /* 0x000fea0003800000 */
[----:B------:R-:W3:Y:S01]  /*35e0*/  S2UR UR4, SR_CgaCtaId ;  /* 0x00000000000479c3 */ /* 0x000ee20000008800 */
[----:B------:R-:W-:Y:S01]  /*35f0*/  UMOV UR17, 0x400 ;  /* 0x0000040000117882 */ /* 0x000fe20000000000 */
[----:B------:R-:W-:-:S06]  /*3600*/  NOP ;  /* 0x0000000000007918 */ /* 0x000fcc0000000000 */
[----:B------:R-:W-:Y:S06]  /*3610*/  BAR.ARV 0x6, 0xa0 ;  /* 0x0182800000007b1d */ /* 0x000fec0000002000 */
[----:B------:R-:W4:Y:S01]  /*3620*/  LDCU UR6, c[0x0][0x38c] ;  /* 0x00007180ff0677ac */ /* 0x000f220008000800 */
[----:B------:R-:W-:Y:S01]  /*3630*/  LOP3.LUT R3, R3, 0xffff, RZ, 0xc0, !PT ;  /* 0x0000ffff03037812 */ /* 0x000fe200078ec0ff */
[----:B-1----:R-:W-:Y:S01]  /*3640*/  IMAD.MOV.U32 R9, RZ, RZ, 0x1 ;  /* 0x00000001ff097424 */ /* 0x002fe200078e00ff */
[----:B------:R-:W-:Y:S01]  /*3650*/  LOP3.LUT R2, R2, 0xffff, RZ, 0xc0, !PT ;  /* 0x0000ffff02027812 */ /* 0x000fe200078ec0ff */
[----:B------:R-:W-:Y:S01]  /*3660*/  IMAD.MOV.U32 R8, RZ, RZ, RZ ;  /* 0x000000ffff087224 */ /* 0x000fe200078e00ff */
[----:B------:R-:W-:Y:S01]  /*3670*/  R2UR UR20, R3 ;  /* 0x00000000031472ca */ /* 0x000fe200000e0000 */
[----:B------:R-:W-:Y:S01]  /*3680*/  UMOV UR24, URZ ;  /* 0x000000ff00187c82 */ /* 0x000fe20008000000 */
[----:B------:R-:W-:-:S02]  /*3690*/  R2UR UR30, R2 ;  /* 0x00000000021e72ca */ /* 0x000fc400000e0000 */
[----:B------:R-:W-:Y:S01]  /*36a0*/  CS2R R2, SRZ ;  /* 0x0000000000027805 */ /* 0x000fe2000001ff00 */
[----:B------:R-:W-:Y:S01]  /*36b0*/  UMOV UR15, URZ ;  /* 0x000000ff000f7c82 */ /* 0x000fe20008000000 */
[----:B---3--:R-:W-:Y:S01]  /*36c0*/  ULEA UR17, UR4, UR17, 0x18 ;  /* 0x0000001104117291 */ /* 0x008fe2000f8ec0ff */
[----:B------:R-:W-:Y:S01]  /*36d0*/  UMOV UR14, URZ ;  /* 0x000000ff000e7c82 */ /* 0x000fe20008000000 */
[----:B------:R-:W-:Y:S02]  /*36e0*/  UISETP.NE.AND UP3, UPT, UR33, URZ, UPT ;  /* 0x000000ff2100728c */ /* 0x000fe4000bf65270 */
[----:B------:R-:W-:Y:S02]  /*36f0*/  UIADD3 UR5, UPT, UPT, UR17, 0x4300, URZ ;  /* 0x0000430011057890 */ /* 0x000fe4000fffe0ff */
[----:B------:R-:W-:-:S03]  /*3700*/  UIADD3 UR4, UPT, UPT, UR17, 0x9300, URZ ;  /* 0x0000930011047890 */ /* 0x000fc6000fffe0ff */
[----:B--2---:R-:W1:Y:S01]  /*3710*/  LDS R0, [UR17+0x130] ;  /* 0x00013011ff007984 */ /* 0x004e620008000800 */
[----:B----4-:R-:W-:Y:S02]  /*3720*/  UIADD3 UR6, UPT, UPT, UR6, 0x3f, URZ ;  /* 0x0000003f06067890 */ /* 0x010fe4000fffe0ff */
[----:B------:R-:W-:Y:S02]  /*3730*/  USHF.R.U32.HI UR5, URZ, 0x4, UR5 ;  /* 0x00000004ff057899 */ /* 0x000fe40008011605 */
[----:B------:R-:W-:Y:S02]  /*3740*/  USHF.R.S32.HI UR25, URZ, 0x1f, UR6 ;  /* 0x0000001fff197899 */ /* 0x000fe40008011406 */
[----:B------:R-:W-:Y:S02]  /*3750*/  USHF.R.U32.HI UR4, URZ, 0x4, UR4 ;  /* 0x00000004ff047899 */ /* 0x000fe40008011604 */
[----:B------:R-:W-:Y:S02]  /*3760*/  ULEA.HI UR25, UR25, UR6, URZ, 0x6 ;  /* 0x0000000619197291 */ /* 0x000fe4000f8f30ff */
[----:B------:R-:W-:-:S02]  /*3770*/  ULOP3.LUT UR5, UR5, 0x3fff, URZ, 0xc0, !UPT ;  /* 0x00003fff05057892 */ /* 0x000fc4000f8ec0ff */
[----:B------:R-:W-:Y:S02]  /*3780*/  USHF.R.S32.HI UR25, URZ, 0x6, UR25 ;  /* 0x00000006ff197899 */ /* 0x000fe40008011419 */
[----:B------:R-:W-:Y:S02]  /*3790*/  ULOP3.LUT UR22, UR4, 0x3fff, URZ, 0xc0, !UPT ;  /* 0x00003fff04167892 */ /* 0x000fe4000f8ec0ff */
[----:B------:R-:W-:Y:S02]  /*37a0*/  UISETP.LT.AND UP0, UPT, UR25, 0x1, UPT ;  /* 0x000000011900788c */ /* 0x000fe4000bf01270 */
[----:B------:R-:W-:Y:S02]  /*37b0*/  ULOP3.LUT UR21, UR5, 0x10000, URZ, 0xfc, !UPT ;  /* 0x0001000005157892 */ /* 0x000fe4000f8efcff */
[----:B------:R-:W-:Y:S02]  /*37c0*/  ULOP3.LUT UR22, UR22, 0x10000, URZ, 0xfc, !UPT ;  /* 0x0001000016167892 */ /* 0x000fe4000f8efcff */
[----:B------:R-:W-:Y:S01]  /*37d0*/  USEL UR31, UR25, 0x1, !UP0 ;  /* 0x00000001191f7887 */ /* 0x000fe2000c000000 */
[----:B------:R-:W-:Y:S01]  /*37e0*/  UMOV UR28, 0x0 ;  /* 0x00000000001c7882 */ /* 0x000fe20000000000 */
[----:B------:R-:W-:Y:S01]  /*37f0*/  UMOV UR29, 0x8200010 ;  /* 0x08200010001d7882 */ /* 0x000fe20000000000 */
[----:B------:R-:W-:Y:S01]  /*3800*/  UMOV UR26, 0x0 ;  /* 0x00000000001a7882 */ /* 0x000fe20000000000 */
[----:B------:R-:W-:Y:S01]  /*3810*/  UMOV UR27, 0x8200010 ;  /* 0x08200010001b7882 */ /* 0x000fe20000000000 */
[----:B-1----:R-:W-:-:S15]  /*3820*/  R2UR UR32, R0 ;  /* 0x00000000002072ca */ /* 0x002fde00000e0000 */
.L_x_75:
[C---:B------:R-:W-:Y:S02]  /*3830*/  LEA R0, R8.reuse, UR17, 0x3 ;  /* 0x0000001108007c11 */ /* 0x040fe4000f8e18ff */
[----:B------:R-:W-:Y:S02]  /*3840*/  SHF.L.U32 R5, R3, 0x1f, RZ ;  /* 0x0000001f03057819 */ /* 0x000fe400000006ff */
[----:B------:R-:W-:Y:S02]  /*3850*/  LEA R4, R8, UR17, 0x4 ;  /* 0x0000001108047c11 */ /* 0x000fe4000f8e20ff */
[----:B------:R-:W1:Y:S02]  /*3860*/  SYNCS.PHASECHK.TRANS64.TRYWAIT P0, [R0+URZ+0x80], R5 ;  /* 0x00008005000075a7 */ /* 0x000e6400080011ff */
[----:B-1-3--:R-:W-:Y:S05]  /*3870*/  @!P0 BRA `(.L_x_68) ;  /* 0x0000004c00048947 */ /* 0x00afea0003800000 */
.L_x_144:
[----:B-1----:R-:W1:Y:S01]  /*3880*/  LDS.128 R4, [R4+0x110] ;  /* 0x0001100004047984 */ /* 0x002e620000000c00 */
[----:B------:R-:W-:Y:S02]  /*3890*/  VIADD R0, R0, 0x90 ;  /* 0x0000009000007836 */ /* 0x000fe40000000000 */
[----:B------:R-:W-:Y:S01]  /*38a0*/  VIADD R8, R8, 0x1 ;  /* 0x0000000108087836 */ /* 0x000fe20000000000 */
[----:B------:R-:W-:Y:S01]  /*38b0*/  @!PT LDS RZ, [RZ] ;  /* 0x00000000fffff984 */ /* 0x000fe20000000800 */
[----:B------:R-:W-:Y:S01]  /*38c0*/  @!PT LDS RZ, [RZ] ;  /* 0x00000000fffff984 */ /* 0x000fe20000000800 */
[----:B------:R-:W-:Y:S01]  /*38d0*/  @!PT LDS RZ, [RZ] ;  /* 0x00000000fffff984 */ /* 0x000fe20000000800 */
[----:B------:R-:W-:Y:S01]  /*38e0*/  @!PT LDS RZ, [RZ] ;  /* 0x00000000fffff984 */ /* 0x000fe20000000800 */
[----:B------:R2:W-:Y:S06]  /*38f0*/  MEMBAR.ALL.CTA ;  /* 0x0000000000007992 */ /* 0x0005ec0000008000 */
[----:B--2---:R-:W2:Y:S01]  /*3900*/  FENCE.VIEW.ASYNC.S ;  /* 0x00000000000073c6 */ /* 0x004ea20000000000 */
[----:B------:R-:W-:-:S04]  /*3910*/  PRMT R0, RZ, 0x654, R0 ;  /* 0x00000654ff007816 */ /* 0x000fc80000000000 */
[----:B--2---:R2:W-:Y:S01]  /*3920*/  SYNCS.ARRIVE.TRANS64.RED.A1T0 RZ, [R0+URZ], RZ ;  /* 0x000000ff00ff79a7 */ /* 0x0045e200081004ff */
[----:B-1----:R-:W-:Y:S01]  /*3930*/  LOP3.LUT P1, RZ, R6, 0x1, RZ, 0xc0, !PT ;  /* 0x0000000106ff7812 */ /* 0x002fe2000782c0ff */
[----:B--2---:R-:W-:-:S12]  /*3940*/  BRA.U UP3, `(.L_x_69) ;  /* 0x0000000103e07547 */ /* 0x004fd8000b800000 */
[----:B------:R-:W1:Y:S01]  /*3950*/  LDCU UR4, c[0x0][0x38c] ;  /* 0x00007180ff0477ac */ /* 0x000e620008000800 */
[----:B------:R-:W-:Y:S02]  /*3960*/  PLOP3.LUT P2, PT, PT, PT, PT, 0x80, 0x8 ;  /* 0x000000000008781c */ /* 0x000fe40003f4f070 */
[----:B------:R-:W-:Y:S01]  /*3970*/  SHF.L.U32 R5, R9, 0x1f, RZ ;  /* 0x0000001f09057819 */ /* 0x000fe200000006ff */
[----:B------:R-:W-:Y:S02]  /*3980*/  ULEA UR23, UR24, UR17, 0x3 ;  /* 0x0000001118177291 */ /* 0x000fe4000f8e18ff */
[----:B------:R-:W-:Y:S02]  /*3990*/  ULEA UR18, UR24, UR32, 0x6 ;  /* 0x0000002018127291 */ /* 0x000fe4000f8e30ff */
[----:B-1----:R-:W-:-:S06]  /*39a0*/  UISETP.GE.AND UP0, UPT, UR4, 0x1, UPT ;  /* 0x000000010400788c */ /* 0x002fcc000bf06270 */
[----:B------:R-:W-:-:S05]  /*39b0*/  PLOP3.LUT P0, PT, PT, PT, UP0, 0x80, 0x8 ;  /* 0x000000000008781c */ /* 0x000fca0003f0f008 */
[----:B------:R-:W-:-:S08]  /*39c0*/  @UP0 ULEA UR4, UR15, UR17, 0x3 ;  /* 0x000000110f040291 */ /* 0x000fd0000f8e18ff */
[----:B------:R-:W-:-:S04]  /*39d0*/  @P0 SHF.L.U32 R0, R2, 0x1f, RZ ;  /* 0x0000001f02000819 */ /* 0x000fc800000006ff */
[----:B------:R1:W2:Y:S01]  /*39e0*/  @P0 SYNCS.PHASECHK.TRANS64.TRYWAIT P2, [UR4], R0 ;  /* 0x00000000ff0005a7 */ /* 0x0002a20008041104 */
[----:B------:R-:W3:Y:S02]  /*39f0*/  SYNCS.PHASECHK.TRANS64.TRYWAIT P0, [UR23+0xc0], R5 ;  /* 0x0000c005ff0075a7 */ /* 0x000ee40008001117 */
[----:B-123--:R-:W-:Y:S05]  /*3a00*/  @!P0 BRA `(.L_x_70) ;  /* 0x0000004800b48947 */ /* 0x00efea0003800000 */
.L_x_146:
[----:B------:R-:W-:Y:S01]  /*3a10*/  UMOV UR19, UR14 ;  /* 0x0000000e00137c82 */ /* 0x000fe20008000000 */
[----:B------:R-:W-:Y:S05]  /*3a20*/  BRA.U !UP0, `(.L_x_71) ;  /* 0x0000000108987547 */ /* 0x000fea000b800000 */
[----:B------:R-:W-:Y:S02]  /*3a30*/  UIADD3 UR19, UPT, UPT, UR31, UR14, URZ ;  /* 0x0000000e1f137290 */ /* 0x000fe4000fffe0ff */
[----:B------:R-:W-:Y:S01]  /*3a40*/  UPLOP3.LUT UP2, UPT, UPT, UPT, UPT, 0x40, 0x4 ;  /* 0x000000000004789c */ /* 0x000fe20003f4e870 */
[----:B------:R-:W-:Y:S01]  /*3a50*/  UMOV UR16, UR25 ;  /* 0x0000001900107c82 */ /* 0x000fe20008000000 */
[----:B------:R-:W-:-:S09]  /*3a60*/  UMOV UR6, UR15 ;  /* 0x0000000f00067c82 */ /* 0x000fd20008000000 */
.L_x_74:
[----:B--2---:R-:W-:Y:S01]  /*3a70*/  ULEA UR5, UR6, UR17, 0x3 ;  /* 0x0000001106057291 */ /* 0x004fe2000f8e18ff */
[----:B---3--:R-:W-:Y:S11]  /*3a80*/  @P2 BRA `(.L_x_72) ;  /* 0x00000000000c2947 */ /* 0x008ff60003800000 */
[----:B-1----:R-:W-:Y:S04]  /*3a90*/  SHF.L.U32 R5, R2, 0x1f, RZ ;  /* 0x0000001f02057819 */ /* 0x002fe800000006ff */
[----:B------:R-:W1:Y:S02]  /*3aa0*/  SYNCS.PHASECHK.TRANS64.TRYWAIT P0, [UR5], R5 ;  /* 0x00000005ff0075a7 */ /* 0x000e640008001105 */
[----:B-1----:R-:W-:Y:S05]  /*3ab0*/  @!P0 BRA `(.L_x_73) ;  /* 0x0000004800a08947 */ /* 0x002fea0003800000 */
.L_x_72:
[----:B------:R-:W-:Y:S01]  /*3ac0*/  UISETP.NE.AND UP0, UPT, UR16, 0x1, UPT ;  /* 0x000000011000788c */ /* 0x000fe2000bf05270 */
[----:B------:R-:W-:Y:S01]  /*3ad0*/  PLOP3.LUT P2, PT, PT, PT, PT, 0x80, 0x8 ;  /* 0x000000000008781c */ /* 0x000fe20003f4f070 */
[----:B------:R-:W-:Y:S02]  /*3ae0*/  UIADD3 UR4, UPT, UPT, UR6, 0x1, URZ ;  /* 0x0000000106047890 */ /* 0x000fe4000fffe0ff */
[----:B------:R-:W-:Y:S02]  /*3af0*/  ULEA UR12, UR6, UR22, 0x8 ;  /* 0x00000016060c7291 */ /* 0x000fe4000f8e40ff */
[----:B------:R-:W-:Y:S01]  /*3b00*/  UISETP.NE.AND UP1, UPT, UR4, 0x5, UPT ;  /* 0x000000050400788c */ /* 0x000fe2000bf25270 */
[----:B------:R-:W-:Y:S01]  /*3b10*/  PLOP3.LUT P0, PT, PT, PT, UP0, 0x80, 0x8 ;  /* 0x000000000008781c */ /* 0x000fe20003f0f008 */
[----:B------:R-:W-:Y:S02]  /*3b20*/  UIADD3 UR10, UPT, UPT, UR12, 0x2, URZ ;  /* 0x000000020c0a7890 */ /* 0x000fe4000fffe0ff */
[----:B------:R-:W-:Y:S02]  /*3b30*/  USEL UR7, URZ, 0x1, UP1 ;  /* 0x00000001ff077887 */ /* 0x000fe40008800000 */
[----:B------:R-:W-:Y:S02]  /*3b40*/  USEL UR15, UR4, URZ, UP1 ;  /* 0x000000ff040f7287 */ /* 0x000fe40008800000 */
[----:B------:R-:W-:Y:S02]  /*3b50*/  UIADD3 UR14, UPT, UPT, UR14, 0x1, URZ ;  /* 0x000000010e0e7890 */ /* 0x000fe4000fffe0ff */
[----:B------:R-:W-:Y:S01]  /*3b60*/  @UP0 ULEA UR4, UR15, UR17, 0x3 ;  /* 0x000000110f040291 */ /* 0x000fe2000f8e18ff */
[----:B------:R-:W-:Y:S01]  /*3b70*/  LOP3.LUT R2, R2, UR7, RZ, 0x3c, !PT ;  /* 0x0000000702027c12 */ /* 0x000fe2000f8e3cff */
[----:B------:R-:W-:Y:S01]  /*3b80*/  UIADD3 UR7, UPT, UPT, UR5, 0x28, URZ ;  /* 0x0000002805077890 */ /* 0x000fe2000fffe0ff */
[----:B------:R-:W-:Y:S02]  /*3b90*/  UMOV UR13, 0x80004020 ;  /* 0x80004020000d7882 */ /* 0x000fe40000000000 */
[----:B-1----:R-:W-:Y:S01]  /*3ba0*/  @P0 SHF.L.U32 R0, R2, 0x1f, RZ ;  /* 0x0000001f02000819 */ /* 0x002fe200000006ff */
[----:B------:R-:W-:Y:S01]  /*3bb0*/  UMOV UR5, 0x80004020 ;  /* 0x8000402000057882 */ /* 0x000fe20000000000 */
[----:B------:R-:W-:Y:S01]  /*3bc0*/  UMOV UR11, 0x80004020 ;  /* 0x80004020000b7882 */ /* 0x000fe20000000000 */
[----:B------:R-:W-:Y:S01]  /*3bd0*/  UMOV UR9, 0x80004020 ;  /* 0x8000402000097882 */ /* 0x000fe20000000000 */
[----:B------:R2:W3:Y:S01]  /*3be0*/  @P0 SYNCS.PHASECHK.TRANS64.TRYWAIT P2, [UR4], R0 ;  /* 0x00000000ff0005a7 */ /* 0x0004e20008041104 */
[----:B------:R-:W-:Y:S02]  /*3bf0*/  ULEA UR4, UR6, UR21, 0x8 ;  /* 0x0000001506047291 */ /* 0x000fe4000f8e40ff */
[----:B------:R-:W-:Y:S02]  /*3c00*/  UISETP.NE.AND UP0, UPT, UR14, UR19, UPT ;  /* 0x000000130e00728c */ /* 0x000fe4000bf05270 */
[----:B------:R-:W-:Y:S02]  /*3c10*/  UIADD3 UR8, UPT, UPT, UR4, 0x2, URZ ;  /* 0x0000000204087890 */ /* 0x000fe4000fffe0ff */
[----:B------:R-:W-:Y:S01]  /*3c20*/  UIADD3 UR16, UPT, UPT, UR16, -0x1, URZ ;  /* 0xffffffff10107890 */ /* 0x000fe2000fffe0ff */
[----:B------:R-:W-:Y:S02]  /*3c30*/  UMOV UR6, UR15 ;  /* 0x0000000f00067c82 */ /* 0x000fe40008000000 */
[----:B------:R2:W-:Y:S01]  /*3c40*/  UTCQMMA.2CTA gdesc[UR4], gdesc[UR12], tmem[UR18], tmem[UR28], idesc[UR29], UP2 ;  /* 0x00ff1c0c040075ea */ /* 0x0005e20009200312 */
[----:B------:R-:W-:Y:S03]  /*3c50*/  UPLOP3.LUT UP2, UPT, UPT, UPT, UPT, 0x80, 0x8 ;  /* 0x000000000008789c */ /* 0x000fe60003f4f070 */
[----:B------:R2:W-:Y:S01]  /*3c60*/  UTCQMMA.2CTA gdesc[UR8], gdesc[UR10], tmem[UR18], tmem[UR26], idesc[UR27], UPT ;  /* 0x00ff1a0a080075ea */ /* 0x0005e2000ba00312 */
[----:B------:R2:W-:Y:S01]  /*3c70*/  UTCBAR.2CTA.MULTICAST [UR7], URZ, UR20 ;  /* 0x000000ff070073e9 */ /* 0x0005e20008200814 */
[----:B------:R-:W-:Y:S06]  /*3c80*/  BRA.U UP0, `(.L_x_74) ;  /* 0xfffffffd00787547 */ /* 0x000fec000b83ffff */
.L_x_71:
[----:B--2---:R-:W-:Y:S01]  /*3c90*/  UIADD3 UR4, UPT, UPT, UR23, 0xa0, URZ ;  /* 0x000000a017047890 */ /* 0x004fe2000fffe0ff */
[----:B------:R-:W-:-:S08]  /*3ca0*/  UMOV UR14, UR19 ;  /* 0x00000013000e7c82 */ /* 0x000fd00008000000 */
[----:B------:R2:W-:Y:S01]  /*3cb0*/  UTCBAR.2CTA.MULTICAST [UR4], URZ, UR30 ;  /* 0x000000ff040073e9 */ /* 0x0005e2000820081e */
[----:B------:R-:W-:Y:S02]  /*3cc0*/  NOP ;  /* 0x0000000000007918 */ /* 0x000fe40000000000 */
.L_x_69:
[----:B--2---:R-:W-:Y:S01]  /*3cd0*/  UIADD3 UR4, UPT, UPT, UR24, 0x1, URZ ;  /* 0x0000000118047890 */ /* 0x004fe2000fffe0ff */
[----:B------:R-:W-:-:S03]  /*3ce0*/  ISETP.NE.AND P0, PT, R8, 0x2, PT ;  /* 0x000000020800780c */ /* 0x000fc60003f05270 */
[----:B------:R-:W-:Y:S01]  /*3cf0*/  UISETP.NE.AND UP0, UPT, UR4, 0x4, UPT ;  /* 0x000000040400788c */ /* 0x000fe2000bf05270 */
[----:B-1----:R-:W-:Y:S02]  /*3d00*/  SEL R0, RZ, 0x1, P0 ;  /* 0x00000001ff007807 */ /* 0x002fe40000000000 */
[----:B------:R-:W-:Y:S01]  /*3d10*/  SEL R8, R8, RZ, P0 ;  /* 0x000000ff08087207 */ /* 0x000fe20000000000 */
[----:B------:R-:W-:Y:S01]  /*3d20*/  USEL UR5, URZ, 0x1, UP0 ;  /* 0x00000001ff057887 */ /* 0x000fe20008000000 */
[----:B------:R-:W-:Y:S01]  /*3d30*/  LOP3.LUT R3, R3, R0, RZ, 0x3c, !PT ;  /* 0x0000000003037212 */ /* 0x000fe200078e3cff */
[----:B------:R-:W-:-:S04]  /*3d40*/  USEL UR24, UR4, URZ, UP0 ;  /* 0x000000ff04187287 */ /* 0x000fc80008000000 */
[----:B------:R-:W-:Y:S01]  /*3d50*/  LOP3.LUT R9, R9, UR5, RZ, 0x3c, !PT ;  /* 0x0000000509097c12 */ /* 0x000fe2000f8e3cff */
[----:B------:R-:W-:Y:S07]  /*3d60*/  @P1 BRA `(.L_x_75) ;  /* 0xfffffff800b01947 */ /* 0x000fee000383ffff */
[----:B------:R-:W1:Y:S01]  /*3d70*/  S2UR UR8, SR_CgaCtaId ;  /* 0x00000000000879c3 */ /* 0x000e620000008800 */
[----:B------:R-:W-:Y:S01]  /*3d80*/  ELECT P0, URZ, PT ;  /* 0x0000000000ff782f */ /* 0x000fe20003800000 */
[----:B------:R-:W-:Y:S01]  /*3d90*/  HFMA2 R0, -RZ, RZ, 0, 5.9604644775390625e-08 ;  /* 0x00000001ff007431 */ /* 0x000fe200000001ff */
[----:B------:R-:W-:-:S05]  /*3da0*/  UMOV UR4, 0x40 ;  /* 0x0000004000047882 */ /* 0x000fca0000000000 */
[----:B------:R-:W-:Y:S01]  /*3db0*/  UVIRTCOUNT.DEALLOC.SMPOOL 0x80 ;  /* 0x000000800000784c */ /* 0x000fe20000000000 */
[----:B------:R-:W-:Y:S02]  /*3dc0*/  UISETP.NE.AND UP1, UPT, UR33, URZ, UPT ;  /* 0x000000ff2100728c */ /* 0x000fe4000bf25270 */
[----:B-1----:R-:W-:-:S09]  /*3dd0*/  ULEA UR8, UR8, UR4, 0x18 ;  /* 0x0000000408087291 */ /* 0x002fd2000f8ec0ff */
[----:B------:R1:W-:Y:S01]  /*3de0*/  @P0 STS.U8 [UR8+0x1c], R0 ;  /* 0x00001c00ff000988 */ /* 0x0003e20008000008 */
[----:B------:R-:W-:Y:S05]  /*3df0*/  BRA.U UP1, `(.L_x_76) ;  /* 0x0000000101a07547 */ /* 0x000fea000b800000 */
[----:B------:R-:W-:Y:S01]  /*3e00*/  UIADD3 UR7, UPT, UPT, UR17, 0xc0, URZ ;  /* 0x000000c011077890 */ /* 0x000fe2000fffe0ff */
[----:B------:R-:W-:-:S03]  /*3e10*/  SHF.L.U32 R3, R9, 0x1f, RZ ;  /* 0x0000001f09037819 */ /* 0x000fc600000006ff */
[----:B------:R-:W-:-:S09]  /*3e20*/  ULEA UR4, UR24, UR7, 0x3 ;  /* 0x0000000718047291 */ /* 0x000fd2000f8e18ff */
[----:B------:R-:W2:Y:S02]  /*3e30*/  SYNCS.PHASECHK.TRANS64.TRYWAIT P0, [UR4], R3 ;  /* 0x00000003ff0075a7 */ /* 0x000ea40008001104 */
[----:B--2---:R-:W-:Y:S05]  /*3e40*/  @!P0 BRA `(.L_x_77) ;  /* 0x0000004400d48947 */ /* 0x004fea0003800000 */
.L_x_149:
        /* <DEDUP_REMOVED lines=9> */
.L_x_151:
        /* <DEDUP_REMOVED lines=9> */
.L_x_153:
[----:B------:R-:W-:-:S04]  /*3f70*/  UIADD3 UR4, UPT, UPT, UR4, 0x1, URZ ;  /* 0x0000000104047890 */ /* 0x000fc8000fffe0ff */
[----:B------:R-:W-:-:S04]  /*3f80*/  UISETP.NE.AND UP0, UPT, UR4, 0x4, UPT ;  /* 0x000000040400788c */ /* 0x000fc8000bf05270 */
[----:B------:R-:W-:Y:S02]  /*3f90*/  USEL UR5, URZ, 0x1, UP0 ;  /* 0x00000001ff057887 */ /* 0x000fe40008000000 */
[----:B------:R-:W-:-:S04]  /*3fa0*/  USEL UR4, UR4, URZ, UP0 ;  /* 0x000000ff04047287 */ /* 0x000fc80008000000 */
[----:B------:R-:W-:Y:S01]  /*3fb0*/  ULEA UR4, UR4, UR7, 0x3 ;  /* 0x0000000704047291 */ /* 0x000fe2000f8e18ff */
[----:B-1----:R-:W-:-:S04]  /*3fc0*/  LOP3.LUT R3, R2, UR5, RZ, 0x3c, !PT ;  /* 0x0000000502037c12 */ /* 0x002fc8000f8e3cff */
[----:B------:R-:W-:Y:S01]  /*3fd0*/  SHF.L.U32 R3, R3, 0x1f, RZ ;  /* 0x0000001f03037819 */ /* 0x000fe200000006ff */
[----:B------:R-:W-:-:S04]  /*3fe0*/  IMAD.U32 R0, RZ, RZ, UR4 ;  /* 0x00000004ff007e24 */ /* 0x000fc8000f8e00ff */
[----:B------:R1:W2:Y:S03]  /*3ff0*/  SYNCS.PHASECHK.TRANS64.TRYWAIT P0, [R0+URZ], R3 ;  /* 0x00000003000075a7 */ /* 0x0002a600080011ff */
[----:B--2---:R-:W-:Y:S05]  /*4000*/  @!P0 NANOSLEEP.SYNCS 0x989680 ;  /* 0x009896800000895d */ /* 0x004fea0003900000 */
[----:B------:R-:W2:Y:S02]  /*4010*/  @!P0 SYNCS.PHASECHK.TRANS64 P0, [R0+URZ], R3 ;  /* 0x00000003000085a7 */ /* 0x000ea400080010ff */
[----:B--2---:R-:W-:Y:S05]  /*4020*/  @P0 BRA `(.L_x_80) ;  /* 0x0000000000200947 */ /* 0x004fea0003800000 */
.L_x_81:
[----:B--2---:R2:W4:Y:S02]  /*4030*/  SYNCS.PHASECHK.TRANS64.TRYWAIT P0, [R0+URZ], R3 ;  /* 0x00000003000075a7 */ /* 0x00452400080011ff */
[----:B----4-:R-:W-:Y:S05]  /*4040*/  @!P0 NANOSLEEP.SYNCS 0x989680 ;  /* 0x009896800000895d */ /* 0x010fea0003900000 */
[----:B------:R-:W4:Y:S02]  /*4050*/  @!P0 SYNCS.PHASECHK.TRANS64 P0, [R0+URZ], R3 ;  /* 0x00000003000085a7 */ /* 0x000f2400080010ff */
[----:B----4-:R-:W-:Y:S05]  /*4060*/  @!P0 BRA `(.L_x_81) ;  /* 0xfffffffc00f08947 */ /* 0x010fea000383ffff */
[----:B------:R-:W-:Y:S05]  /*4070*/  BRA `(.L_x_80) ;  /* 0x00000000000c7947 */ /* 0x000fea0003800000 */
.L_x_76:
[----:B------:R-:W-:-:S04]  /*4080*/  UIADD3 UR4, UPT, UPT, UR17, 0x100, URZ ;  /* 0x0000010011047890 */ /* 0x000fc8000fffe0ff */
[----:B------:R-:W-:-:S09]  /*4090*/  UPRMT UR4, UR34, 0x654, UR4 ;  /* 0x0000065422047896 */ /* 0x000fd20008000004 */
[----:B------:R-:W-:Y:S03]  /*40a0*/  SYNCS.ARRIVE.TRANS64.RED.A1T0 RZ, [UR4], RZ ;  /* 0x000000ffffff79a7 */ /* 0x000fe60008100404 */
.L_x_80:
[----:B-12---:R-:W-:Y:S01]  /*40b0*/  SHF.L.U32 R3, RZ, 0x1f, RZ ;  /* 0x0000001fff037819 */ /* 0x006fe200000006ff */
[----:B------:R-:W-:Y:S01]  /*40c0*/  UIADD3 UR4, UPT, UPT, UR17, 0x100, URZ ;  /* 0x0000010011047890 */ /* 0x000fe2000fffe0ff */
[----:B------:R-:W-:Y:S02]  /*40d0*/  PLOP3.LUT P0, PT, PT, PT, UP1, 0x80, 0x8 ;  /* 0x000000000008781c */ /* 0x000fe40003f0f018 */
[----:B------:R-:W1:Y:S02]  /*40e0*/  SYNCS.PHASECHK.TRANS64.TRYWAIT P1, [UR17+0x100], R3 ;  /* 0x00010003ff0075a7 */ /* 0x000e640008021111 */
[----:B-1----:R-:W-:Y:S09]  /*40f0*/  @!P1 BRA `(.L_x_82) ;  /* 0x0000004400709947 */ /* 0x002ff20003800000 */
.L_x_155:
[----:B------:R-:W-:Y:S01]  /*4100*/  @!UP1 UPRMT UR4, UR34, 0x654, UR4 ;  /* 0x0000065422049896 */ /* 0x000fe20008000004 */
[----:B------:R-:W-:Y:S01]  /*4110*/  UMOV UR5, 0xffff ;  /* 0x0000ffff00057882 */ /* 0x000fe20000000000 */
[----:B------:R-:W-:-:S07]  /*4120*/  UMOV UR6, 0x1 ;  /* 0x0000000100067882 */ /* 0x000fce0000000000 */
[----:B------:R-:W-:Y:S01]  /*4130*/  @!P0 SYNCS.ARRIVE.TRANS64.RED.A1T0 RZ, [UR4], RZ ;  /* 0x000000ffffff89a7 */ /* 0x000fe20008100404 */
[----:B------:R-:W-:Y:S01]  /*4140*/  NOP ;  /* 0x0000000000007918 */ /* 0x000fe20000000000 */
[----:B-1----:R-:W1:Y:S01]  /*4150*/  LDS R0, [UR8+0x14] ;  /* 0x00001408ff007984 */ /* 0x002e620008000800 */
[----:B------:R-:W-:-:S04]  /*4160*/  ULOP3.LUT UR4, UR32, 0xffff, URZ, 0xc0, !UPT ;  /* 0x0000ffff20047892 */ /* 0x000fc8000f8ec0ff */
[----:B------:R-:W-:-:S04]  /*4170*/  USHF.R.U32.HI UR4, URZ, 0x5, UR4 ;  /* 0x00000005ff047899 */ /* 0x000fc80008011604 */
[----:B------:R-:W-:Y:S02]  /*4180*/  USHF.L.U32 UR5, UR5, UR4, URZ ;  /* 0x0000000405057299 */ /* 0x000fe400080006ff */
[----:B------:R-:W-:-:S04]  /*4190*/  USHF.L.U32 UR4, UR6, UR4, URZ ;  /* 0x0000000406047299 */ /* 0x000fc800080006ff */
[----:B-1----:R-:W-:-:S04]  /*41a0*/  LOP3.LUT R0, R0, UR5, RZ, 0xc0, !PT ;  /* 0x0000000500007c12 */ /* 0x002fc8000f8ec0ff */
[----:B------:R-:W-:-:S13]  /*41b0*/  ISETP.NE.AND P0, PT, R0, UR5, PT ;  /* 0x0000000500007c0c */ /* 0x000fda000bf05270 */
[----:B------:R-:W-:Y:S05]  /*41c0*/  @P0 BRA `(.L_x_83) ;  /* 0x0000000000580947 */ /* 0x000fea0003800000 */
[----:B------:R-:W1:Y:S02]  /*41d0*/  LDS R0, [UR8+0x18] ;  /* 0x00001808ff007984 */ /* 0x000e640008000800 */
[----:B-1----:R-:W-:-:S04]  /*41e0*/  LOP3.LUT R0, R0, UR4, RZ, 0xc0, !PT ;  /* 0x0000000400007c12 */ /* 0x002fc8000f8ec0ff */
[----:B------:R-:W-:-:S13]  /*41f0*/  ISETP.NE.AND P0, PT, R0, UR4, PT ;  /* 0x0000000400007c0c */ /* 0x000fda000bf05270 */
[----:B------:R-:W-:Y:S05]  /*4200*/  @P0 BRA `(.L_x_84) ;  /* 0x00000000003c0947 */ /* 0x000fea0003800000 */
[----:B------:R-:W1:Y:S01]  /*4210*/  S2R R2, SR_LANEID ;  /* 0x0000000000027919 */ /* 0x000e620000000000 */
[----:B------:R-:W-:Y:S01]  /*4220*/  ULOP3.LUT UR5, URZ, UR5, URZ, 0x33, !UPT ;  /* 0x00000005ff057292 */ /* 0x000fe2000f8e33ff */
[----:B------:R-:W-:Y:S01]  /*4230*/  LOP3.LUT R4, RZ, UR4, RZ, 0x33, !PT ;  /* 0x00000004ff047c12 */ /* 0x000fe2000f8e33ff */
[----:B------:R-:W-:Y:S02]  /*4240*/  VOTEU.ANY UR4, UPT, PT ;  /* 0x0000000000047886 */ /* 0x000fe400038e0100 */
[----:B------:R-:W-:Y:S01]  /*4250*/  UFLO.U32 UR4, UR4 ;  /* 0x00000004000472bd */ /* 0x000fe200080e0000 */
[----:B------:R-:W2:Y:S01]  /*4260*/  REDUX UR6, R4 ;  /* 0x00000000040673c4 */ /* 0x000ea20000000000 */
[----:B------:R-:W-:-:S06]  /*4270*/  IMAD.U32 R0, RZ, RZ, UR5 ;  /* 0x00000005ff007e24 */ /* 0x000fcc000f8e00ff */
[----:B------:R4:W-:Y:S01]  /*4280*/  UTCATOMSWS.AND URZ, UR5 ;  /* 0x0000000500ff79e3 */ /* 0x0009e20008000000 */
[----:B------:R-:W3:Y:S01]  /*4290*/  REDUX UR7, R0 ;  /* 0x00000000000773c4 */ /* 0x000ee20000000000 */
[----:B-1----:R-:W-:Y:S01]  /*42a0*/  ISETP.EQ.U32.AND P0, PT, R2, UR4, PT ;  /* 0x0000000402007c0c */ /* 0x002fe2000bf02070 */
[----:B--2---:R-:W-:Y:S01]  /*42b0*/  IMAD.U32 R2, RZ, RZ, UR6 ;  /* 0x00000006ff027e24 */ /* 0x004fe2000f8e00ff */
[----:B---3--:R-:W-:-:S11]  /*42c0*/  MOV R3, UR7 ;  /* 0x0000000700037c02 */ /* 0x008fd60008000f00 */
[----:B------:R4:W-:Y:S04]  /*42d0*/  @P0 ATOMS.AND RZ, [UR8+0x14], R3 ;  /* 0x00001403ffff098c */ /* 0x0009e8000a800008 */
[----:B------:R4:W-:Y:S01]  /*42e0*/  @P0 ATOMS.AND RZ, [UR8+0x18], R2 ;  /* 0x00001802ffff098c */ /* 0x0009e2000a800008 */
[----:B------:R-:W-:Y:S05]  /*42f0*/  BRA `(.L_x_85) ;  /* 0x0000000000147947 */ /* 0x000fea0003800000 */
.L_x_84:
[----:B------:R-:W-:Y:S02]  /*4300*/  MOV R2, 0x4320 ;  /* 0x0000432000027802 */ /* 0x000fe40000000f00 */
[----:B---3-5:R-:W-:Y:S05]  /*4310*/  CALL.REL.NOINC `($__internal_0_$__cuda_sm10x_tcgen05_guardrail_trap_col_being_dealloced_not_returned_by_alloc) ;  /* 0x0000004400c47944 */ /* 0x028fea0003c00000 */
[----:B------:R-:W-:Y:S05]  /*4320*/  BRA `(.L_x_85) ;  /* 0x0000000000087947 */ /* 0x000fea0003800000 */
.L_x_83:
[----:B------:R-:W-:Y:S02]  /*4330*/  MOV R2, 0x4350 ;  /* 0x0000435000027802 */ /* 0x000fe40000000f00 */
[----:B---3-5:R-:W-:Y:S05]  /*4340*/  CALL.REL.NOINC `($__internal_2_$__cuda_sm10x_tcgen05_guardrail_trap_unallocated_columns_being_dealloced) ;  /* 0x0000004400d07944 */ /* 0x028fea0003c00000 */
.L_x_85:
[----:B------:R-:W-:Y:S01]  /*4350*/  NOP ;  /* 0x0000000000007918 */ /* 0x000fe20000000000 */
[----:B----4-:R-:W-:Y:S05]  /*4360*/  EXIT ;  /* 0x000000000000794d */ /* 0x010fea0003800000 */
.L_x_56:
[----:B------:R-:W-:-:S09]  /*4370*/  UISETP.NE.OR UP0, UPT, UR25, 0x3, !UP3 ;  /* 0x000000031900788c */ /* 0x000fd2000df05670 */
[----:B------:R-:W-:Y:S05]  /*4380*/  BRA.U UP0, `(.L_x_86) ;  /* 0x0000000d00b47547 */ /* 0x000fea000b800000 */
[----:B------:R-:W1:Y:S01]  /*4390*/  LDCU UR31, c[0x0][0x370] ;  /* 0x00006e00ff1f77ac */ /* 0x000e620008000800 */
[----:B------:R-:W2:Y:S01]  /*43a0*/  LDC.64 R16, c[0x0][0x348] ;  /* 0x0000d200ff107b82 */ /* 0x000ea20000000a00 */
[----:B------:R-:W-:Y:S02]  /*43b0*/  HFMA2 R13, -RZ, RZ, 0, 0 ;  /* 0x00000000ff0d7431 */ /* 0x000fe400000001ff */
[----:B------:R-:W-:Y:S01]  /*43c0*/  IMAD.MOV.U32 R15, RZ, RZ, 0x1 ;  /* 0x00000001ff0f7424 */ /* 0x000fe200078e00ff */
[----:B------:R-:W1:Y:S01]  /*43d0*/  LDCU.128 UR32, c[0x0][0xb10] ;  /* 0x00016200ff2077ac */ /* 0x000e620008000c00 */
[----:B------:R-:W-:Y:S01]  /*43e0*/  IMAD.MOV.U32 R14, RZ, RZ, RZ ;  /* 0x000000ffff0e7224 */ /* 0x000fe200078e00ff */
[----:B------:R-:W-:Y:S01]  /*43f0*/  MOV R7, 0x1000 ;  /* 0x0000100000077802 */ /* 0x000fe20000000f00 */
[----:B------:R-:W3:Y:S01]  /*4400*/  LDCU UR30, c[0x0][0x374] ;  /* 0x00006e80ff1e77ac */ /* 0x000ee20008000800 */
[----:B------:R-:W4:Y:S01]  /*4410*/  LDC.64 R2, c[0x0][0x888] ;  /* 0x00022200ff027b82 */ /* 0x000f220000000a00 */
[----:B------:R-:W3:Y:S01]  /*4420*/  LDCU UR15, c[0x0][0xb0c] ;  /* 0x00016180ff0f77ac */ /* 0x000ee20008000800 */
[----:B------:R-:W2:Y:S06]  /*4430*/  LDCU UR40, c[0x0][0xb20] ;  /* 0x00016400ff2877ac */ /* 0x000eac0008000800 */
[----:B------:R-:W4:Y:S01]  /*4440*/  LDC.64 R4, c[0x0][0x890] ;  /* 0x00022400ff047b82 */ /* 0x000f220000000a00 */
[----:B------:R-:W2:Y:S01]  /*4450*/  LDCU UR4, c[0x0][0xb30] ;  /* 0x00016600ff0477ac */ /* 0x000ea20008000800 */
[----:B------:R-:W-:Y:S01]  /*4460*/  UMOV UR21, 0x400 ;  /* 0x0000040000157882 */ /* 0x000fe20000000000 */
[----:B-1----:R-:W-:-:S02]  /*4470*/  UIMAD.WIDE.U32 UR6, UR31, UR32, URZ ;  /* 0x000000201f0672a5 */ /* 0x002fc4000f8e00ff */
[----:B---3--:R-:W-:Y:S02]  /*4480*/  UIMAD.WIDE.U32 UR8, UR30, UR35, URZ ;  /* 0x000000231e0872a5 */ /* 0x008fe4000f8e00ff */
[----:B------:R-:W-:Y:S02]  /*4490*/  ULEA UR21, UR46, UR21, 0x18 ;  /* 0x000000152e157291 */ /* 0x000fe4000f8ec0ff */
[----:B------:R-:W-:Y:S02]  /*44a0*/  UPLOP3.LUT UP3, UPT, UPT, UPT, UPT, 0x40, 0x4 ;  /* 0x000000000004789c */ /* 0x000fe40003f6e870 */
[----:B------:R-:W-:Y:S01]  /*44b0*/  UIADD3 UR37, UPT, UPT, UR21, 0x58, URZ ;  /* 0x0000005815257890 */ /* 0x000fe2000fffe0ff */
[----:B------:R-:W-:Y:S01]  /*44c0*/  UMOV UR6, UR7 ;  /* 0x0000000700067c82 */ /* 0x000fe20008000000 */
[----:B------:R-:W-:Y:S01]  /*44d0*/  UMOV UR38, UR9 ;  /* 0x0000000900267c82 */ /* 0x000fe20008000000 */
[----:B------:R-:W-:Y:S02]  /*44e0*/  UISETP.GE.AND UP0, UPT, UR42, 0x1, UPT ;  /* 0x000000012a00788c */ /* 0x000fe4000bf06270 */
[----:B------:R-:W-:Y:S01]  /*44f0*/  UISETP.NE.AND UP4, UPT, UR42, 0x1, UPT ;  /* 0x000000012a00788c */ /* 0x000fe2000bf85270 */
[----:B------:R-:W1:Y:S01]  /*4500*/  LDCU.64 UR22, c[0x0][0xb28] ;  /* 0x00016500ff1677ac */ /* 0x000e620008000a00 */
[----:B------:R-:W-:-:S02]  /*4510*/  UISETP.NE.AND UP6, UPT, UR15, 0x1, UPT ;  /* 0x000000010f00788c */ /* 0x000fc4000bfc5270 */
[----:B------:R-:W-:Y:S02]  /*4520*/  UISETP.NE.AND UP5, UPT, UR34, 0x1, UPT ;  /* 0x000000012200788c */ /* 0x000fe4000bfa5270 */
[----:B------:R-:W-:Y:S02]  /*4530*/  UIADD3 UR25, UPT, UPT, UR21, 0x50, URZ ;  /* 0x0000005015197890 */ /* 0x000fe4000fffe0ff */
[----:B------:R-:W-:Y:S02]  /*4540*/  UPRMT UR37, UR46, 0x654, UR37 ;  /* 0x000006542e257896 */ /* 0x000fe40008000025 */
[----:B------:R-:W-:Y:S02]  /*4550*/  USHF.R.U32.HI UR39, URZ, UR33, UR6 ;  /* 0x00000021ff277299 */ /* 0x000fe40008011606 */
[----:B--2---:R-:W-:Y:S02]  /*4560*/  USHF.R.U32.HI UR38, URZ, UR40, UR38 ;  /* 0x00000028ff267299 */ /* 0x004fe40008011626 */
[----:B------:R-:W-:-:S11]  /*4570*/  UISETP.NE.AND UP2, UPT, UR4, 0x1, UPT ;  /* 0x000000010400788c */ /* 0x000fd6000bf45270 */
.L_x_95:
[C---:B------:R-:W-:Y:S02]  /*4580*/  LEA R12, R14.reuse, UR21, 0x3 ;  /* 0x000000150e0c7c11 */ /* 0x040fe4000f8e18ff */
[----:B------:R-:W-:Y:S02]  /*4590*/  SHF.L.U32 R9, R13, 0x1f, RZ ;  /* 0x0000001f0d097819 */ /* 0x000fe400000006ff */
[----:B------:R-:W-:Y:S02]  /*45a0*/  LEA R10, R14, UR21, 0x4 ;  /* 0x000000150e0a7c11 */ /* 0x000fe4000f8e20ff */
[----:B------:R-:W2:Y:S02]  /*45b0*/  SYNCS.PHASECHK.TRANS64.TRYWAIT P0, [R12+URZ+0x80], R9 ;  /* 0x000080090c0075a7 */ /* 0x000ea400080011ff */
[----:B--23--:R-:W-:Y:S05]  /*45c0*/  @!P0 BRA `(.L_x_87) ;  /* 0x0000004000548947 */ /* 0x00cfea0003800000 */
.L_x_156:
[----:B--2---:R-:W2:Y:S01]  /*45d0*/  LDS.128 R8, [R10+0x110] ;  /* 0x000110000a087984 */ /* 0x004ea20000000c00 */
[----:B------:R-:W-:Y:S01]  /*45e0*/  UISETP.GE.AND UP0, UPT, UR42, 0x1, UPT ;  /* 0x000000012a00788c */ /* 0x000fe2000bf06270 */
[----:B------:R-:W-:Y:S01]  /*45f0*/  @!PT LDS RZ, [RZ] ;  /* 0x00000000fffff984 */ /* 0x000fe20000000800 */
[----:B------:R-:W-:Y:S01]  /*4600*/  @!PT LDS RZ, [RZ] ;  /* 0x00000000fffff984 */ /* 0x000fe20000000800 */
[----:B------:R-:W-:Y:S01]  /*4610*/  @!PT LDS RZ, [RZ] ;  /* 0x00000000fffff984 */ /* 0x000fe20000000800 */
[----:B------:R-:W-:Y:S01]  /*4620*/  @!PT LDS RZ, [RZ] ;  /* 0x00000000fffff984 */ /* 0x000fe20000000800 */
[----:B------:R3:W-:Y:S06]  /*4630*/  MEMBAR.ALL.CTA ;  /* 0x0000000000007992 */ /* 0x0007ec0000008000 */
[----:B---3--:R-:W3:Y:S01]  /*4640*/  FENCE.VIEW.ASYNC.S ;  /* 0x00000000000073c6 */ /* 0x008ee20000000000 */
[----:B--2---:R-:W-:Y:S11]  /*4650*/  LOP3.LUT P0, RZ, R10, 0x1, RZ, 0xc0, !PT ;  /* 0x000000010aff7812 */ /* 0x004ff6000780c0ff */
[----:B------:R-:W-:Y:S02]  /*4660*/  @!UPT UIADD3 URZ, UPT, UPT, URZ, URZ, URZ ;  /* 0x000000fffffff290 */ /* 0x000fe4000fffe0ff */
[----:B---3--:R-:W-:Y:S01]  /*4670*/  VOTEU.ANY UP1, P0 ;  /* 0x0000000000ff7886 */ /* 0x008fe20000020100 */
[----:B------:R-:W-:Y:S11]  /*4680*/  PLOP3.LUT P0, PT, PT, PT, UP1, 0x80, 0x8 ;  /* 0x000000000008781c */ /* 0x000ff60003f0f018 */
[----:B------:R-:W-:Y:S02]  /*4690*/  @!UPT UIADD3 URZ, UPT, UPT, URZ, URZ, URZ ;  /* 0x000000fffffff290 */ /* 0x000fe4000fffe0ff */
[----:B------:R-:W-:Y:S02]  /*46a0*/  @P0 SHF.R.U32.HI R0, RZ, 0x10, R9 ;  /* 0x00000010ff000819 */ /* 0x000fe40000011609 */
[----:B------:R-:W-:Y:S02]  /*46b0*/  @P0 MOV R6, R8 ;  /* 0x0000000800060202 */ /* 0x000fe40000000f00 */
[----:B------:R-:W-:Y:S01]  /*46c0*/  @P0 R2UR UR4, R0 ;  /* 0x00000000000402ca */ /* 0x000fe200000e0000 */
[----:B------:R-:W-:Y:S01]  /*46d0*/  VIADD R0, R12, 0x90 ;  /* 0x000000900c007836 */ /* 0x000fe20000000000 */
[----:B------:R-:W-:Y:S02]  /*46e0*/  @P0 LOP3.LUT R8, R9, 0xffff, RZ, 0xc0, !PT ;  /* 0x0000ffff09080812 */ /* 0x000fe400078ec0ff */
[----:B------:R-:W-:Y:S02]  /*46f0*/  @P0 R2UR UR6, R6 ;  /* 0x00000000060602ca */ /* 0x000fe400000e0000 */
[----:B------:R-:W-:Y:S02]  /*4700*/  PRMT R0, RZ, 0x654, R0 ;  /* 0x00000654ff007816 */ /* 0x000fe40000000000 */
[----:B------:R-:W-:Y:S02]  /*4710*/  @P0 R2UR UR5, R8 ;  /* 0x00000000080502ca */ /* 0x000fe400000e0000 */
[----:B------:R2:W-:Y:S03]  /*4720*/  SYNCS.ARRIVE.TRANS64.RED.A1T0 RZ, [R0+URZ], RZ ;  /* 0x000000ff00ff79a7 */ /* 0x0005e600081004ff */
[----:B------:R-:W-:Y:S04]  /*4730*/  @UP1 UMOV UR29, UR4 ;  /* 0x00000004001d1c82 */ /* 0x000fe80008000000 */
[----:B------:R-:W-:Y:S04]  /*4740*/  @UP1 UMOV UR14, UR6 ;  /* 0x00000006000e1c82 */ /* 0x000fe80008000000 */
[----:B------:R-:W-:Y:S01]  /*4750*/  @UP1 UMOV UR13, UR5 ;  /* 0x00000005000d1c82 */ /* 0x000fe20008000000 */
[----:B------:R-:W-:Y:S05]  /*4760*/  BRA.U !UP0, `(.L_x_88) ;  /* 0x0000000108a47547 */ /* 0x000fea000b800000 */
[----:B------:R-:W-:Y:S02]  /*4770*/  UIMAD.WIDE.U32 UR8, UR13, UR35, URZ ;  /* 0x000000230d0872a5 */ /* 0x000fe4000f8e00ff */
[----:B------:R-:W-:Y:S02]  /*4780*/  UIMAD.WIDE.U32 UR10, UR14, UR32, URZ ;  /* 0x000000200e0a72a5 */ /* 0x000fe4000f8e00ff */
[----:B------:R-:W-:Y:S02]  /*4790*/  USEL UR4, UR30, UR38, !UP5 ;  /* 0x000000261e047287 */ /* 0x000fe4000e800000 */
[----:B------:R-:W-:Y:S02]  /*47a0*/  USEL UR7, UR31, UR39, !UP6 ;  /* 0x000000271f077287 */ /* 0x000fe4000f000000 */
[----:B-1----:R-:W-:Y:S02]  /*47b0*/  UIMAD.WIDE.U32 UR16, UR4, UR22, URZ ;  /* 0x00000016041072a5 */ /* 0x002fe4000f8e00ff */
[----:B------:R-:W-:Y:S01]  /*47c0*/  UIMAD.WIDE.U32 UR18, UR7, UR22, URZ ;  /* 0x00000016071272a5 */ /* 0x000fe2000f8e00ff */
[----:B------:R-:W-:Y:S02]  /*47d0*/  UMOV UR5, UR9 ;  /* 0x0000000900057c82 */ /* 0x000fe40008000000 */
[----:B------:R-:W-:Y:S03]  /*47e0*/  USHF.R.U32.HI UR6, URZ, UR40, UR5 ;  /* 0x00000028ff067299 */ /* 0x000fe60008011605 */
[----:B------:R-:W-:Y:S01]  /*47f0*/  UMOV UR5, UR11 ;  /* 0x0000000b00057c82 */ /* 0x000fe20008000000 */
[----:B------:R-:W-:Y:S02]  /*4800*/  USEL UR6, UR13, UR6, !UP5 ;  /* 0x000000060d067287 */ /* 0x000fe4000e800000 */
[----:B------:R-:W-:Y:S02]  /*4810*/  USHF.R.U32.HI UR8, URZ, UR33, UR5 ;  /* 0x00000021ff087299 */ /* 0x000fe40008011605 */
[----:B------:R-:W-:Y:S01]  /*4820*/  UIMAD.WIDE.U32 UR10, UR6, UR22, URZ ;  /* 0x00000016060a72a5 */ /* 0x000fe2000f8e00ff */
[----:B------:R-:W-:Y:S02]  /*4830*/  UMOV UR5, UR17 ;  /* 0x0000001100057c82 */ /* 0x000fe40008000000 */
[----:B------:R-:W-:Y:S03]  /*4840*/  @UP4 USHF.R.U32.HI UR4, URZ, UR23, UR5 ;  /* 0x00000017ff044299 */ /* 0x000fe60008011605 */
[----:B------:R-:W-:Y:S01]  /*4850*/  UMOV UR5, UR19 ;  /* 0x0000001300057c82 */ /* 0x000fe20008000000 */
[----:B------:R-:W-:Y:S02]  /*4860*/  UIMAD UR4, UR42, UR4, URZ ;  /* 0x000000042a0472a4 */ /* 0x000fe4000f8e02ff */
[----:B------:R-:W-:Y:S02]  /*4870*/  @UP4 USHF.R.U32.HI UR7, URZ, UR23, UR5 ;  /* 0x00000017ff074299 */ /* 0x000fe40008011605 */
[----:B------:R-:W-:Y:S02]  /*4880*/  USEL UR5, UR14, UR8, !UP6 ;  /* 0x000000080e057287 */ /* 0x000fe4000f000000 */
[----:B------:R-:W-:Y:S02]  /*4890*/  UIMAD UR8, UR42, UR7, URZ ;  /* 0x000000072a0872a4 */ /* 0x000fe4000f8e02ff */
[----:B------:R-:W-:Y:S03]  /*48a0*/  UISETP.GE.AND UP0, UPT, UR6, UR4, UPT ;  /* 0x000000040600728c */ /* 0x000fe6000bf06270 */
[----:B------:R-:W-:Y:S01]  /*48b0*/  UMOV UR4, UR11 ;  /* 0x0000000b00047c82 */ /* 0x000fe20008000000 */
[----:B------:R-:W-:Y:S02]  /*48c0*/  UISETP.GE.OR UP0, UPT, UR5, UR8, UP0 ;  /* 0x000000080500728c */ /* 0x000fe40008706670 */
[----:B------:R-:W-:Y:S02]  /*48d0*/  USHF.R.U32.HI UR4, URZ, UR23, UR4 ;  /* 0x00000017ff047299 */ /* 0x000fe40008011604 */
[----:B------:R-:W-:Y:S02]  /*48e0*/  UIMAD.WIDE.U32 UR8, UR5, UR22, URZ ;  /* 0x00000016050872a5 */ /* 0x000fe4000f8e00ff */
[----:B------:R-:W-:Y:S04]  /*48f0*/  USEL UR10, UR6, UR4, !UP4 ;  /* 0x00000004060a7287 */ /* 0x000fe8000e000000 */
[----:B------:R-:W-:Y:S01]  /*4900*/  UIADD3 UR11, UPT, UPT, -UR10, URZ, URZ ;  /* 0x000000ff0a0b7290 */ /* 0x000fe2000fffe1ff */
[----:B------:R-:W-:Y:S02]  /*4910*/  @!UP0 UMOV UR4, UR9 ;  /* 0x0000000900048c82 */ /* 0x000fe40008000000 */
[----:B------:R-:W-:Y:S02]  /*4920*/  @!UP0 USHF.R.U32.HI UR4, URZ, UR23, UR4 ;  /* 0x00000017ff048299 */ /* 0x000fe40008011604 */
[----:B------:R-:W-:Y:S02]  /*4930*/  UIMAD UR8, UR42, UR11, UR6 ;  /* 0x0000000b2a0872a4 */ /* 0x000fe4000f8e0206 */
[----:B------:R-:W-:Y:S04]  /*4940*/  @!UP0 USEL UR4, UR5, UR4, !UP4 ;  /* 0x0000000405048287 */ /* 0x000fe8000e000000 */
[----:B------:R-:W-:Y:S02]  /*4950*/  @!UP0 UIMAD UR8, UR7, UR8, UR4 ;  /* 0x00000008070882a4 */ /* 0x000fe4000f8e0204 */
[----:B------:R-:W-:Y:S02]  /*4960*/  @!UP0 UIADD3 UR9, UPT, UPT, UR10, -UR4, URZ ;  /* 0x800000040a098290 */ /* 0x000fe4000fffe0ff */
[----:B------:R-:W-:Y:S02]  /*4970*/  UIADD3 UR4, UPT, UPT, -UR5, URZ, URZ ;  /* 0x000000ff05047290 */ /* 0x000fe4000fffe1ff */
[----:B------:R-:W-:Y:S02]  /*4980*/  UIADD3 UR7, UPT, UPT, -UR6, URZ, URZ ;  /* 0x000000ff06077290 */ /* 0x000fe4000fffe1ff */
[----:B------:R-:W-:Y:S02]  /*4990*/  @!UP0 UIMAD UR6, UR9, UR42, UR5 ;  /* 0x0000002a090682a4 */ /* 0x000fe4000f8e0205 */
[----:B------:R-:W-:Y:S02]  /*49a0*/  UIMAD UR14, UR15, UR4, UR14 ;  /* 0x000000040f0e72a4 */ /* 0x000fe4000f8e020e */
[----:B------:R-:W-:Y:S01]  /*49b0*/  UIMAD UR4, UR34, UR7, UR13 ;  /* 0x00000007220472a4 */ /* 0x000fe2000f8e020d */
[----:B------:R-:W-:Y:S02]  /*49c0*/  @!UP0 UMOV UR5, UR8 ;  /* 0x0000000800058c82 */ /* 0x000fe40008000000 */
[----:B------:R-:W-:Y:S02]  /*49d0*/  UIMAD UR14, UR5, UR15, UR14 ;  /* 0x0000000f050e72a4 */ /* 0x000fe4000f8e020e */
[----:B------:R-:W-:Y:S11]  /*49e0*/  UIMAD UR13, UR6, UR34, UR4 ;  /* 0x00000022060d72a4 */ /* 0x000ff6000f8e0204 */
[----:B------:R-:W-:Y:S01]  /*49f0*/  @!UPT UIADD3 URZ, UPT, UPT, URZ, URZ, URZ ;  /* 0x000000fffffff290 */ /* 0x000fe2000fffe0ff */
.L_x_88:
[----:B------:R-:W3:Y:S01]  /*4a00*/  @!UP2 LDCU.128 UR8, c[0x0][0xb10] ;  /* 0x00016200ff08a7ac */ /* 0x000ee20008000c00 */
[C---:B----4-:R-:W-:Y:S02]  /*4a10*/  ISETP.NE.U32.AND P1, PT, R4.reuse, RZ, PT ;  /* 0x000000ff0400720c */ /* 0x050fe40003f25070 */
[----:B------:R-:W-:Y:S02]  /*4a20*/  ISETP.NE.U32.AND P0, PT, R4, RZ, PT ;  /* 0x000000ff0400720c */ /* 0x000fe40003f05070 */
[C---:B------:R-:W-:Y:S02]  /*4a30*/  ISETP.NE.AND.EX P1, PT, R5.reuse, RZ, PT, P1 ;  /* 0x000000ff0500720c */ /* 0x040fe40003f25310 */
[----:B------:R-:W-:Y:S01]  /*4a40*/  ISETP.NE.AND.EX P0, PT, R5, RZ, PT, P0 ;  /* 0x000000ff0500720c */ /* 0x000fe20003f05300 */
[----:B------:R-:W4:Y:S01]  /*4a50*/  @!UP2 LDCU UR5, c[0x0][0xb0c] ;  /* 0x00016180ff05a7ac */ /* 0x000f220008000800 */
[----:B------:R-:W-:Y:S01]  /*4a60*/  SHF.L.U32 R9, R15, 0x1f, RZ ;  /* 0x0000001f0f097819 */ /* 0x000fe200000006ff */
[----:B------:R-:W-:Y:S02]  /*4a70*/  USHF.L.U32 UR26, UR24, 0x7, URZ ;  /* 0x00000007181a7899 */ /* 0x000fe400080006ff */
[----:B------:R-:W-:Y:S02]  /*4a80*/  USHF.L.U32 UR27, UR20, 0x6, URZ ;  /* 0x00000006141b7899 */ /* 0x000fe400080006ff */
[----:B---3--:R-:W-:Y:S07]  /*4a90*/  UIMAD.WIDE.U32 UR6, UR14, UR8, URZ ;  /* 0x000000080e0672a5 */ /* 0x008fee000f8e00ff */
[----:B------:R-:W-:Y:S01]  /*4aa0*/  @!UP2 UMOV UR4, UR7 ;  /* 0x000000070004ac82 */ /* 0x000fe20008000000 */
[----:B----4-:R-:W-:Y:S02]  /*4ab0*/  @!UP2 UISETP.NE.AND UP0, UPT, UR5, 0x1, UPT ;  /* 0x000000010500a88c */ /* 0x010fe4000bf05270 */
[----:B------:R-:W-:Y:S02]  /*4ac0*/  @!UP2 USHF.R.U32.HI UR4, URZ, UR9, UR4 ;  /* 0x00000009ff04a299 */ /* 0x000fe40008011604 */
[----:B------:R-:W-:Y:S02]  /*4ad0*/  UIMAD.WIDE.U32 UR6, UR13, UR11, URZ ;  /* 0x0000000b0d0672a5 */ /* 0x000fe4000f8e00ff */
[----:B------:R-:W-:Y:S02]  /*4ae0*/  @!UP2 USEL UR8, UR14, UR4, !UP0 ;  /* 0x000000040e08a287 */ /* 0x000fe4000c000000 */
[----:B------:R-:W-:Y:S03]  /*4af0*/  @!UP2 UISETP.NE.AND UP0, UPT, UR10, 0x1, UPT ;  /* 0x000000010a00a88c */ /* 0x000fe6000bf05270 */
[----:B------:R-:W-:Y:S02]  /*4b00*/  @!UP2 UMOV UR6, UR7 ;  /* 0x000000070006ac82 */ /* 0x000fe40008000000 */
[----:B------:R-:W3:Y:S02]  /*4b10*/  @!UP2 LDCU UR4, c[0x0][0xb20] ;  /* 0x00016400ff04a7ac */ /* 0x000ee40008000800 */
[----:B---3--:R-:W-:Y:S04]  /*4b20*/  @!UP2 USHF.R.U32.HI UR6, URZ, UR4, UR6 ;  /* 0x00000004ff06a299 */ /* 0x008fe80008011606 */
[----:B------:R-:W-:Y:S04]  /*4b30*/  @!UP2 USEL UR6, UR13, UR6, !UP0 ;  /* 0x000000060d06a287 */ /* 0x000fe8000c000000 */
[----:B------:R-:W-:Y:S02]  /*4b40*/  @!UP2 UIADD3 UR4, UPT, UPT, -UR8, UR6, URZ ;  /* 0x000000060804a290 */ /* 0x000fe4000fffe1ff */
[----:B------:R-:W-:Y:S02]  /*4b50*/  @!UP2 UIADD3 UR6, UPT, UPT, UR8, -UR6, URZ ;  /* 0x800000060806a290 */ /* 0x000fe4000fffe0ff */
[----:B------:R-:W-:Y:S02]  /*4b60*/  @!UP2 UIMAD UR14, UR4, UR5, UR14 ;  /* 0x00000005040ea2a4 */ /* 0x000fe4000f8e020e */
[----:B------:R-:W-:Y:S01]  /*4b70*/  @!UP2 UIMAD UR13, UR6, UR10, UR13 ;  /* 0x0000000a060da2a4 */ /* 0x000fe2000f8e020d */
[----:B------:R-:W-:Y:S11]  /*4b80*/  BRA.U UP3, `(.L_x_89) ;  /* 0x0000000103107547 */ /* 0x000ff6000b800000 */
[----:B--2---:R-:W-:Y:S04]  /*4b90*/  MOV R0, UR41 ;  /* 0x0000002900007c02 */ /* 0x004fe80008000f00 */
[----:B------:R-:W-:Y:S04]  /*4ba0*/  SHF.L.U32 R11, R0, 0x1f, RZ ;  /* 0x0000001f000b7819 */ /* 0x000fe800000006ff */
[----:B------:R-:W2:Y:S02]  /*4bb0*/  SYNCS.PHASECHK.TRANS64.TRYWAIT P2, [UR21+0x78], R11 ;  /* 0x0000780bff0075a7 */ /* 0x000ea40008041115 */
[----:B--2---:R-:W-:Y:S05]  /*4bc0*/  @!P2 BRA `(.L_x_90) ;  /* 0x0000003800e8a947 */ /* 0x004fea0003800000 */
.L_x_89:
[----:B------:R-:W-:Y:S05]  /*4bd0*/  @!P1 BRA `(.L_x_91) ;  /* 0x0000000000309947 */ /* 0x000fea0003800000 */
[----:B------:R-:W-:Y:S01]  /*4be0*/  ISETP.NE.U32.AND P1, PT, R2, RZ, PT ;  /* 0x000000ff0200720c */ /* 0x000fe20003f25070 */
[----:B------:R-:W3:Y:S01]  /*4bf0*/  LDCU.64 UR4, c[0x0][0x358] ;  /* 0x00006b00ff0477ac */ /* 0x000ee20008000a00 */
[----:B------:R-:W-:Y:S02]  /*4c00*/  IMAD.MOV.U32 R86, RZ, RZ, 0x1 ;  /* 0x00000001ff567424 */ /* 0x000fe400078e00ff */
[----:B------:R-:W-:Y:S11]  /*4c10*/  ISETP.NE.AND.EX P1, PT, R3, RZ, PT, P1 ;  /* 0x000000ff0300720c */ /* 0x000ff60003f25310 */
[----:B------:R-:W-:Y:S02]  /*4c20*/  @!UPT UIADD3 URZ, UPT, UPT, URZ, URZ, URZ ;  /* 0x000000fffffff290 */ /* 0x000fe4000fffe0ff */
[----:B--2---:R-:W2:Y:S01]  /*4c30*/  @P1 LDC.64 R10, c[0x0][0x888] ;  /* 0x00022200ff0a1b82 */ /* 0x004ea20000000a00 */
[----:B------:R-:W-:Y:S04]  /*4c40*/  @P1 IMAD R0, R4, UR36, RZ ;  /* 0x0000002404001c24 */ /* 0x000fe8000f8e02ff */
[----:B--2---:R-:W-:Y:S04]  /*4c50*/  @P1 IMAD.WIDE R10, R0, 0x4, R10 ;  /* 0x00000004000a1825 */ /* 0x004fe800078e020a */
[----:B------:R-:W-:Y:S01]  /*4c60*/  HFMA2 R0, -RZ, RZ, 0, 5.9604644775390625e-08 ;  /* 0x00000001ff007431 */ /* 0x000fe200000001ff */
[----:B---3-5:R3:W5:Y:S04]  /*4c70*/  @P1 LDG.E R41, desc[UR4][R10.64] ;  /* 0x000000040a291981 */ /* 0x028768000c1e1900 */
[----:B------:R-:W-:Y:S01]  /*4c80*/  @!P1 PRMT R86, R0, 0x7610, R86 ;  /* 0x0000761000569816 */ /* 0x000fe20000000056 */
[----:B---3--:R-:W4:Y:S06]  /*4c90*/  @!P1 LDC R41, c[0x0][0x880] ;  /* 0x00022000ff299b82 */ /* 0x008f2c0000000800 */
.L_x_91:
[----:B----45:R-:W-:Y:S01]  /*4ca0*/  @!P0 FSETP.EQ.AND P1, PT, R41, RZ, PT ;  /* 0x000000ff2900820b */ /* 0x030fe20003f22000 */
[----:B------:R-:W-:Y:S01]  /*4cb0*/  @!UPT UIADD3 URZ, UPT, UPT, URZ, URZ, URZ ;  /* 0x000000fffffff290 */ /* 0x000fe2000fffe0ff */
[----:B------:R-:W-:Y:S11]  /*4cc0*/  @!P0 BRA `(.L_x_92) ;  /* 0x0000000000188947 */ /* 0x000ff60003800000 */
[----:B------:R-:W-:Y:S02]  /*4cd0*/  LOP3.LUT P0, RZ, R86, 0xff, RZ, 0xc0, !PT ;  /* 0x000000ff56ff7812 */ /* 0x000fe4000780c0ff */
[----:B------:R-:W-:Y:S04]  /*4ce0*/  ISETP.NE.U32.AND P1, PT, R2, RZ, PT ;  /* 0x000000ff0200720c */ /* 0x000fe80003f25070 */
[----:B------:R-:W-:Y:S04]  /*4cf0*/  ISETP.NE.AND.EX P1, PT, R3, RZ, PT, P1 ;  /* 0x000000ff0300720c */ /* 0x000fe80003f25310 */
[----:B------:R-:W-:Y:S03]  /*4d00*/  PLOP3.LUT P1, PT, P1, PT, PT, 0x8, 0x80 ;  /* 0x000000000080781c */ /* 0x000fe60000f2e170 */
[----:B------:R-:W-:Y:S11]  /*4d10*/  @P0 FSETP.EQ.AND P1, PT, R41, RZ, PT ;  /* 0x000000ff2900020b */ /* 0x000ff60003f22000 */
[----:B------:R-:W-:Y:S02]  /*4d20*/  @!UPT UIADD3 URZ, UPT, UPT, URZ, URZ, URZ ;  /* 0x000000fffffff290 */ /* 0x000fe4000fffe0ff */
.L_x_92:
[----:B------:R-:W3:Y:S01]  /*4d30*/  SYNCS.PHASECHK.TRANS64.TRYWAIT P2, [UR21+0x60], R9 ;  /* 0x00006009ff0075a7 */ /* 0x000ee20008041115 */
[----:B------:R-:W-:Y:S04]  /*4d40*/  ELECT P0, URZ, PT ;  /* 0x0000000000ff782f */ /* 0x000fe80003800000 */
[----:B------:R-:W-:Y:S11]  /*4d50*/  PLOP3.LUT P1, PT, P1, P0, PT, 0xf2, 0x2f ;  /* 0x00000000002f781c */ /* 0x000ff60000f21e72 */
[----:B------:R-:W-:Y:S02]  /*4d60*/  @!UPT UIADD3 URZ, UPT, UPT, URZ, URZ, URZ ;  /* 0x000000fffffff290 */ /* 0x000fe4000fffe0ff */
[----:B------:R-:W-:Y:S05]  /*4d70*/  @!P1 IADD3 R8, P0, PT, R16, 0x580, RZ ;  /* 0x0000058010089810 */ /* 0x000fea0007f1e0ff */
[----:B------:R-:W-:Y:S01]  /*4d80*/  @!P1 IMAD.X R6, RZ, RZ, R17, P0 ;  /* 0x000000ffff069224 */ /* 0x000fe200000e0611 */
[----:B---3--:R-:W-:Y:S07]  /*4d90*/  @!P2 BRA `(.L_x_93) ;  /* 0x00000038008ca947 */ /* 0x008fee0003800000 */
.L_x_159:
[----:B------:R-:W-:Y:S01]  /*4da0*/  @!P1 R2UR UR5, R8 ;  /* 0x00000000080592ca */ /* 0x000fe200000e0000 */
[----:B------:R-:W-:Y:S01]  /*4db0*/  VOTEU.ALL UP0, P1 ;  /* 0x0000000000ff7886 */ /* 0x000fe20000800000 */
[----:B------:R-:W-:Y:S01]  /*4dc0*/  @!P1 R2UR UR4, R6 ;  /* 0x00000000060492ca */ /* 0x000fe200000e0000 */
[----:B------:R-:W-:Y:S01]  /*4dd0*/  UMOV UR16, 0x0 ;  /* 0x0000000000107882 */ /* 0x000fe20000000000 */
[----:B------:R-:W-:Y:S01]  /*4de0*/  UMOV UR17, 0x10000000 ;  /* 0x1000000000117882 */ /* 0x000fe20000000000 */
[----:B------:R-:W-:Y:S01]  /*4df0*/  UMOV UR28, UR36 ;  /* 0x00000024001c7c82 */ /* 0x000fe20008000000 */
[----:B------:R-:W-:Y:S01]  /*4e00*/  @!UP0 UIADD3 UR24, UPT, UPT, UR21, 0x200, URZ ;  /* 0x0000020015188890 */ /* 0x000fe2000fffe0ff */
[----:B--2---:R-:W-:Y:S01]  /*4e10*/  @!P1 IMAD.MOV.U32 R0, RZ, RZ, 0x1000 ;  /* 0x00001000ff009424 */ /* 0x004fe200078e00ff */
[----:B------:R-:W-:Y:S01]  /*4e20*/  @!UP0 UIADD3 UR10, UPT, UPT, UR26, 0x40, URZ ;  /* 0x000000401a0a8890 */ /* 0x000fe2000fffe0ff */
[----:B------:R-:W-:Y:S01]  /*4e30*/  VIADD R14, R14, 0x1 ;  /* 0x000000010e0e7836 */ /* 0x000fe20000000000 */
[----:B------:R-:W-:Y:S01]  /*4e40*/  @!UP0 UIADD3 UR8, UPT, UPT, UR21, 0xa00, URZ ;  /* 0x00000a0015088890 */ /* 0x000fe2000fffe0ff */
[----:B------:R-:W-:Y:S02]  /*4e50*/  VOTEU.ALL UP0, P1 ;  /* 0x0000000000ff7886 */ /* 0x000fe40000800000 */
[----:B------:R-:W-:Y:S01]  /*4e60*/  IMAD.U32 R10, RZ, RZ, UR5 ;  /* 0x00000005ff0a7e24 */ /* 0x000fe2000f8e00ff */
[----:B------:R-:W-:Y:S01]  /*4e70*/  UMOV UR9, UR25 ;  /* 0x0000001900097c82 */ /* 0x000fe20008000000 */
[----:B------:R-:W-:Y:S01]  /*4e80*/  IMAD.U32 R11, RZ, RZ, UR4 ;  /* 0x00000004ff0b7e24 */ /* 0x000fe2000f8e00ff */
[----:B------:R-:W-:Y:S01]  /*4e90*/  UMOV UR11, UR27 ;  /* 0x0000001b000b7c82 */ /* 0x000fe20008000000 */
[----:B------:R-:W-:Y:S01]  /*4ea0*/  UMOV UR12, UR36 ;  /* 0x00000024000c7c82 */ /* 0x000fe20008000000 */
[----:B------:R-:W-:Y:S01]  /*4eb0*/  @!P1 R2UR UR4, R10 ;  /* 0x000000000a0492ca */ /* 0x000fe200000e0000 */
[----:B------:R-:W-:Y:S01]  /*4ec0*/  UPRMT UR6, UR46, 0x654, UR25 ;  /* 0x000006542e067896 */ /* 0x000fe20008000019 */
[----:B------:R-:W-:Y:S11]  /*4ed0*/  @!P1 R2UR UR5, R11 ;  /* 0x000000000b0592ca */ /* 0x000ff600000e0000 */
[----:B------:R-:W-:Y:S02]  /*4ee0*/  @!UPT UIADD3 URZ, UPT, UPT, URZ, URZ, URZ ;  /* 0x000000fffffff290 */ /* 0x000fe4000fffe0ff */
[----:B------:R2:W-:Y:S01]  /*4ef0*/  @!UP0 UTMALDG.3D [UR24], [UR4], desc[UR16] ;  /* 0x00001018040085b4 */ /* 0x0005e20008011000 */
[----:B------:R-:W-:Y:S05]  /*4f00*/  VOTEU.ALL UP0, P1 ;  /* 0x0000000000ff7886 */ /* 0x000fea0000800000 */
[----:B------:R2:W-:Y:S01]  /*4f10*/  @!UP0 UTMALDG.3D [UR8], [UR4], desc[UR16] ;  /* 0x00001008040085b4 */ /* 0x0005e20008011000 */
[----:B------:R2:W-:Y:S01]  /*4f20*/  @!P1 SYNCS.ARRIVE.TRANS64.RED.A0TR RZ, [UR21+0x50], R0 ;  /* 0x00005000ffff99a7 */ /* 0x0005e20008300415 */
[----:B------:R-:W-:Y:S01]  /*4f30*/  SYNCS.ARRIVE.TRANS64.RED.A1T0 RZ, [UR6], RZ ;  /* 0x000000ffffff79a7 */ /* 0x000fe20008100406 */
[----:B------:R-:W3:Y:S02]  /*4f40*/  SYNCS.PHASECHK.TRANS64.TRYWAIT P0, [UR21+0x68], R9 ;  /* 0x00006809ff0075a7 */ /* 0x000ee40008001115 */
[----:B--23--:R-:W-:Y:S05]  /*4f50*/  @!P0 BRA `(.L_x_94) ;  /* 0x0000003800348947 */ /* 0x00cfea0003800000 */
.L_x_161:
[----:B------:R-:W-:Y:S01]  /*4f60*/  UIADD3 UR24, UPT, UPT, UR13, UR63, URZ ;  /* 0x0000003f0d187290 */ /* 0x000fe2000fffe0ff */
[----:B------:R-:W-:Y:S01]  /*4f70*/  @!P1 IADD3 R6, P0, PT, R16, 0x580, RZ ;  /* 0x0000058010069810 */ /* 0x000fe20007f1e0ff */
[----:B------:R-:W-:Y:S01]  /*4f80*/  UPLOP3.LUT UP3, UPT, UPT, UPT, UPT, 0x80, 0x8 ;  /* 0x000000000008789c */ /* 0x000fe20003f6f070 */
[----:B------:R-:W-:Y:S01]  /*4f90*/  R2UR UR28, R88 ;  /* 0x00000000581c72ca */ /* 0x000fe200000e0000 */
[----:B------:R-:W-:Y:S01]  /*4fa0*/  VOTEU.ALL UP0, P1 ;  /* 0x0000000000ff7886 */ /* 0x000fe20000800000 */
[----:B------:R-:W-:Y:S01]  /*4fb0*/  @!P1 R2UR UR5, R6 ;  /* 0x00000000060592ca */ /* 0x000fe200000e0000 */
[----:B--2---:R-:W-:Y:S01]  /*4fc0*/  @!P1 IMAD.X R0, RZ, RZ, R17, P0 ;  /* 0x000000ffff009224 */ /* 0x004fe200000e0611 */
[----:B------:R-:W-:Y:S01]  /*4fd0*/  UMOV UR6, 0x0 ;  /* 0x0000000000067882 */ /* 0x000fe20000000000 */
[----:B------:R-:W-:Y:S01]  /*4fe0*/  UMOV UR7, 0x10000000 ;  /* 0x1000000000077882 */ /* 0x000fe20000000000 */
[----:B------:R-:W-:Y:S01]  /*4ff0*/  @!UP0 UIADD3 UR18, UPT, UPT, UR26, 0x20, URZ ;  /* 0x000000201a128890 */ /* 0x000fe2000fffe0ff */
[----:B------:R-:W-:Y:S01]  /*5000*/  ISETP.NE.AND P0, PT, R14, 0x2, PT ;  /* 0x000000020e00780c */ /* 0x000fe20003f05270 */
[----:B------:R-:W-:Y:S01]  /*5010*/  @!UP0 UIADD3 UR16, UPT, UPT, UR21, 0x1200, URZ ;  /* 0x0000120015108890 */ /* 0x000fe2000fffe0ff */
[----:B------:R-:W-:Y:S01]  /*5020*/  @!P1 R2UR UR4, R0 ;  /* 0x00000000000492ca */ /* 0x000fe200000e0000 */
[----:B------:R-:W-:Y:S01]  /*5030*/  @!UP0 UIADD3 UR17, UPT, UPT, UR21, 0x58, URZ ;  /* 0x0000005815118890 */ /* 0x000fe2000fffe0ff */
[----:B------:R-:W-:Y:S01]  /*5040*/  SEL R0, RZ, 0x1, P0 ;  /* 0x00000001ff007807 */ /* 0x000fe20000000000 */
[----:B------:R-:W-:Y:S01]  /*5050*/  @!UP0 UIADD3 UR10, UPT, UPT, UR26, 0x60, URZ ;  /* 0x000000601a0a8890 */ /* 0x000fe2000fffe0ff */
[----:B------:R-:W-:Y:S01]  /*5060*/  LOP3.LUT R15, R15, 0x1, RZ, 0x3c, !PT ;  /* 0x000000010f0f7812 */ /* 0x000fe200078e3cff */
[----:B------:R-:W-:Y:S01]  /*5070*/  @!UP0 UIADD3 UR8, UPT, UPT, UR21, 0x1a00, URZ ;  /* 0x00001a0015088890 */ /* 0x000fe2000fffe0ff */
[----:B------:R-:W-:Y:S01]  /*5080*/  IMAD.U32 R8, RZ, RZ, UR5 ;  /* 0x00000005ff087e24 */ /* 0x000fe2000f8e00ff */
[----:B------:R-:W-:Y:S01]  /*5090*/  VOTEU.ALL UP0, P1 ;  /* 0x0000000000ff7886 */ /* 0x000fe20000800000 */
[----:B------:R-:W-:Y:S01]  /*50a0*/  UMOV UR19, UR27 ;  /* 0x0000001b00137c82 */ /* 0x000fe20008000000 */
[----:B------:R-:W-:Y:S01]  /*50b0*/  UMOV UR20, UR36 ;  /* 0x0000002400147c82 */ /* 0x000fe20008000000 */
[----:B------:R-:W-:Y:S01]  /*50c0*/  UMOV UR11, UR27 ;  /* 0x0000001b000b7c82 */ /* 0x000fe20008000000 */
[----:B------:R-:W-:Y:S01]  /*50d0*/  UMOV UR12, UR36 ;  /* 0x00000024000c7c82 */ /* 0x000fe20008000000 */
[----:B------:R-:W-:Y:S01]  /*50e0*/  UMOV UR9, UR17 ;  /* 0x0000001100097c82 */ /* 0x000fe20008000000 */
[----:B------:R-:W-:Y:S01]  /*50f0*/  IMAD.U32 R9, RZ, RZ, UR4 ;  /* 0x00000004ff097e24 */ /* 0x000fe2000f8e00ff */
[----:B------:R-:W-:Y:S01]  /*5100*/  @!P1 R2UR UR4, R8 ;  /* 0x00000000080492ca */ /* 0x000fe200000e0000 */
[----:B------:R-:W-:Y:S01]  /*5110*/  UMOV UR36, UR29 ;  /* 0x0000001d00247c82 */ /* 0x000fe20008000000 */
[----:B------:R-:W-:Y:S02]  /*5120*/  LOP3.LUT R13, R13, R0, RZ, 0x3c, !PT ;  /* 0x000000000d0d7212 */ /* 0x000fe400078e3cff */
[----:B------:R-:W-:Y:S02]  /*5130*/  @!P1 R2UR UR5, R9 ;  /* 0x00000000090592ca */ /* 0x000fe400000e0000 */
[----:B------:R-:W-:Y:S11]  /*5140*/  SEL R14, R14, RZ, P0 ;  /* 0x000000ff0e0e7207 */ /* 0x000ff60000000000 */
[----:B------:R2:W-:Y:S01]  /*5150*/  @!UP0 UTMALDG.3D [UR16], [UR4], desc[UR6] ;  /* 0x00000610040085b4 */ /* 0x0005e20008011000 */
[----:B------:R-:W-:Y:S05]  /*5160*/  VOTEU.ALL UP0, P1 ;  /* 0x0000000000ff7886 */ /* 0x000fea0000800000 */
[----:B------:R3:W-:Y:S01]  /*5170*/  @!UP0 UTMALDG.3D [UR8], [UR4], desc[UR6] ;  /* 0x00000608040085b4 */ /* 0x0007e20008011000 */
[----:B------:R3:W-:Y:S01]  /*5180*/  @!P1 SYNCS.ARRIVE.TRANS64.RED.A0TR RZ, [UR21+0x58], R7 ;  /* 0x00005807ffff99a7 */ /* 0x0007e20008300415 */
[----:B------:R-:W-:Y:S01]  /*5190*/  SYNCS.ARRIVE.TRANS64.RED.A1T0 RZ, [UR37], RZ ;  /* 0x000000ffffff79a7 */ /* 0x000fe20008100425 */
[----:B--2---:R-:W-:Y:S01]  /*51a0*/  UIADD3 UR20, UPT, UPT, UR14, UR28, URZ ;  /* 0x0000001c0e147290 */ /* 0x004fe2000fffe0ff */
[----:B------:R-:W-:Y:S11]  /*51b0*/  BRA.U UP1, `(.L_x_95) ;  /* 0xfffffff101f07547 */ /* 0x000ff6000b83ffff */
[----:B------:R-:W-:-:S04]  /*51c0*/  SHF.L.U32 R3, R15, 0x1f, RZ ;  /* 0x0000001f0f037819 */ /* 0x000fc800000006ff */
[----:B------:R-:W2:Y:S02]  /*51d0*/  SYNCS.PHASECHK.TRANS64.TRYWAIT P0, [UR21+0x60], R3 ;  /* 0x00006003ff0075a7 */ /* 0x000ea40008001115 */
[----:B--2---:R-:W-:Y:S05]  /*51e0*/  @!P0 BRA `(.L_x_96) ;  /* 0x0000003400a88947 */ /* 0x004fea0003800000 */
.L_x_163:
[----:B--2---:R-:W-:-:S07]  /*51f0*/  MOV R0, UR21 ;  /* 0x0000001500007c02 */ /* 0x004fce0008000f00 */
.L_x_97:
[----:B--2---:R-:W-:-:S04]  /*5200*/  SHF.L.U32 R3, R15, 0x1f, RZ ;  /* 0x0000001f0f037819 */ /* 0x004fc800000006ff */
[----:B------:R2:W4:Y:S03]  /*5210*/  SYNCS.PHASECHK.TRANS64.TRYWAIT P0, [R0+URZ+0x68], R3 ;  /* 0x00006803000075a7 */ /* 0x00052600080011ff */
[----:B----4-:R-:W-:Y:S05]  /*5220*/  @!P0 NANOSLEEP.SYNCS 0x989680 ;  /* 0x009896800000895d */ /* 0x010fea0003900000 */
[----:B------:R-:W4:Y:S02]  /*5230*/  @!P0 SYNCS.PHASECHK.TRANS64 P0, [R0+URZ+0x68], R3 ;  /* 0x00006803000085a7 */ /* 0x000f2400080010ff */
[----:B-1-34-:R-:W-:Y:S05]  /*5240*/  @P0 EXIT ;  /* 0x000000000000094d */ /* 0x01afea0003800000 */
[----:B------:R-:W-:Y:S05]  /*5250*/  BRA `(.L_x_97) ;  /* 0xfffffffc00e87947 */ /* 0x000fea000383ffff */
.L_x_86:
[----:B------:R-:W-:-:S06]  /*5260*/  UISETP.GE.AND UP0, UPT, UR25, 0x4, UPT ;  /* 0x000000041900788c */ /* 0x000fcc000bf06270 */
[----:B------:R-:W-:-:S13]  /*5270*/  PLOP3.LUT P0, PT, PT, PT, UP0, 0x80, 0x8 ;  /* 0x000000000008781c */ /* 0x000fda0003f0f008 */
[----:B------:R-:W-:Y:S05]  /*5280*/  @!P0 EXIT ;  /* 0x000000000000894d */ /* 0x000fea0003800000 */
[----:B------:R-:W-:Y:S01]  /*5290*/  BAR.SYNC.DEFER_BLOCKING 0x6, 0xa0 ;  /* 0x0182800000007b1d */ /* 0x000fe20000010000 */
[----:B------:R-:W-:Y:S01]  /*52a0*/  IMAD.SHL.U32 R4, R87, 0x200000, RZ ;  /* 0x0020000057047824 */ /* 0x000fe200078e00ff */
[----:B------:R-:W-:Y:S01]  /*52b0*/  CS2R R94, SRZ ;  /* 0x00000000005e7805 */ /* 0x000fe2000001ff00 */
[C---:B------:R-:W-:Y:S01]  /*52c0*/  IMAD.SHL.U32 R85, R97.reuse, 0x20, RZ ;  /* 0x0000002061557824 */ /* 0x040fe200078e00ff */
[----:B------:R-:W-:Y:S01]  /*52d0*/  CS2R R92, SRZ ;  /* 0x00000000005c7805 */ /* 0x000fe2000001ff00 */
[C---:B------:R-:W-:Y:S01]  /*52e0*/  IMAD.U32 R37, R97.reuse, 0x10000, RZ ;  /* 0x0001000061257824 */ /* 0x040fe200078e00ff */
[----:B------:R-:W-:Y:S02]  /*52f0*/  UMOV UR44, 0x400 ;  /* 0x00000400002c7882 */ /* 0x000fe40000000000 */
[----:B------:R-:W1:Y:S01]  /*5300*/  LDC.64 R82, c[0x0][0x8b0] ;  /* 0x00022c00ff527b82 */ /* 0x000e620000000a00 */
[----:B------:R-:W-:Y:S01]  /*5310*/  ULEA UR44, UR46, UR44, 0x18 ;  /* 0x0000002c2e2c7291 */ /* 0x000fe2000f8ec0ff */
[----:B------:R-:W-:Y:S01]  /*5320*/  IMAD.SHL.U32 R5, R97, 0x4, RZ ;  /* 0x0000000461057824 */ /* 0x000fe200078e00ff */
[----:B------:R-:W-:Y:S01]  /*5330*/  LOP3.LUT R4, R4, 0x200000, RZ, 0xc0, !PT ;  /* 0x0020000004047812 */ /* 0x000fe200078ec0ff */
[----:B------:R-:W-:Y:S01]  /*5340*/  IMAD.SHL.U32 R7, R87, 0x400, RZ ;  /* 0x0000040057077824 */ /* 0x000fe200078e00ff */
[C---:B------:R-:W-:Y:S01]  /*5350*/  LOP3.LUT R6, R85.reuse, 0x80, RZ, 0xc0, !PT ;  /* 0x0000008055067812 */ /* 0x040fe200078ec0ff */
[----:B------:R-:W-:Y:S01]  /*5360*/  UIADD3 UR4, UPT, UPT, UR44, 0x2200, URZ ;  /* 0x000022002c047890 */ /* 0x000fe2000fffe0ff */
[C---:B------:R-:W-:Y:S01]  /*5370*/  LOP3.LUT R84, R85.reuse, 0xb60, RZ, 0xc0, !PT ;  /* 0x00000b6055547812 */ /* 0x040fe200078ec0ff */
[----:B------:R-:W2:Y:S01]  /*5380*/  LDC.64 R80, c[0x0][0x8a8] ;  /* 0x00022a00ff507b82 */ /* 0x000ea20000000a00 */
[----:B------:R-:W-:Y:S01]  /*5390*/  LOP3.LUT R37, R4, 0x400000, R37, 0xf8, !PT ;  /* 0x0040000004257812 */ /* 0x000fe200078ef825 */
[----:B------:R-:W-:Y:S01]  /*53a0*/  IMAD.MOV.U32 R36, RZ, RZ, RZ ;  /* 0x000000ffff247224 */ /* 0x000fe200078e00ff */
[----:B------:R-:W-:Y:S01]  /*53b0*/  LOP3.LUT R5, R6, 0x10, R5, 0xf8, !PT ;  /* 0x0000001006057812 */ /* 0x000fe200078ef805 */
[----:B------:R-:W-:Y:S01]  /*53c0*/  IMAD.MOV.U32 R91, RZ, RZ, RZ ;  /* 0x000000ffff5b7224 */ /* 0x000fe200078e00ff */
[----:B------:R-:W-:Y:S01]  /*53d0*/  LOP3.LUT R84, R84, 0x400, R7, 0xf8, !PT ;  /* 0x0000040054547812 */ /* 0x000fe200078ef807 */
[----:B------:R-:W-:Y:S01]  /*53e0*/  IMAD.U32 R96, RZ, RZ, UR4 ;  /* 0x00000004ff607e24 */ /* 0x000fe2000f8e00ff */
[----:B------:R-:W-:Y:S01]  /*53f0*/  LOP3.LUT P0, RZ, R85, 0x80, RZ, 0xc0, !PT ;  /* 0x0000008055ff7812 */ /* 0x000fe2000780c0ff */
[----:B------:R-:W3:Y:S01]  /*5400*/  LDCU UR58, c[0x0][0x370] ;  /* 0x00006e00ff3a77ac */ /* 0x000ee20008000800 */
[----:B------:R-:W4:Y:S01]  /*5410*/  LDS R0, [UR44+0x130] ;  /* 0x0001302cff007984 */ /* 0x000f220008000800 */
[----:B------:R-:W-:-:S02]  /*5420*/  LOP3.LUT R84, R84, R5, RZ, 0xfc, !PT ;  /* 0x0000000554547212 */ /* 0x000fc400078efcff */
[----:B------:R-:W-:Y:S01]  /*5430*/  P2R R4, PR, RZ, 0x1 ;  /* 0x00000001ff047803 */ /* 0x000fe20000000000 */
[----:B------:R-:W1:Y:S01]  /*5440*/  LDCU UR43, c[0x0][0xb0c] ;  /* 0x00016180ff2b77ac */ /* 0x000e620008000800 */
[----:B------:R-:W-:Y:S01]  /*5450*/  LOP3.LUT R97, R97, 0x60, RZ, 0xc0, !PT ;  /* 0x0000006061617812 */ /* 0x000fe200078ec0ff */
[----:B------:R-:W1:Y:S01]  /*5460*/  LDCU UR39, c[0x0][0xb30] ;  /* 0x00016600ff2777ac */ /* 0x000e620008000800 */
[----:B------:R-:W1:Y:S01]  /*5470*/  LDCU.64 UR56, c[0x0][0x888] ;  /* 0x00011100ff3877ac */ /* 0x000e620008000a00 */
[----:B------:R-:W1:Y:S01]  /*5480*/  LDCU.64 UR40, c[0x0][0xb28] ;  /* 0x00016500ff2877ac */ /* 0x000e620008000a00 */
[----:B------:R-:W1:Y:S01]  /*5490*/  LDCU.64 UR60, c[0x0][0x890] ;  /* 0x00011200ff3c77ac */ /* 0x000e620008000a00 */
[----:B------:R-:W1:Y:S01]  /*54a0*/  LDCU.128 UR52, c[0x0][0xb10] ;  /* 0x00016200ff3477ac */ /* 0x000e620008000c00 */
[----:B------:R-:W1:Y:S01]  /*54b0*/  LDCU UR47, c[0x0][0x374] ;  /* 0x00006e80ff2f77ac */ /* 0x000e620008000800 */
[----:B------:R-:W-:Y:S01]  /*54c0*/  UIADD3 UR62, UPT, UPT, UR44, 0x200, URZ ;  /* 0x000002002c3e7890 */ /* 0x000fe2000fffe0ff */
[----:B-1234-:R-:W-:-:S11]  /*54d0*/  IMAD.IADD R37, R0, 0x1, R37 ;  /* 0x0000000100257824 */ /* 0x01efd600078e0225 */
.L_x_123:
[C---:B------:R-:W-:Y:S02]  /*54e0*/  LEA R3, R91.reuse, UR44, 0x3 ;  /* 0x0000002c5b037c11 */ /* 0x040fe4000f8e18ff */
[----:B------:R-:W-:Y:S02]  /*54f0*/  SHF.L.U32 R0, R94, 0x1f, RZ ;  /* 0x0000001f5e007819 */ /* 0x000fe400000006ff */
[----:B------:R-:W-:Y:S02]  /*5500*/  LEA R5, R91, UR44, 0x4 ;  /* 0x0000002c5b057c11 */ /* 0x000fe4000f8e20ff */
[----:B-1----:R-:W1:Y:S02]  /*5510*/  SYNCS.PHASECHK.TRANS64.TRYWAIT P0, [R3+URZ+0x80], R0 ;  /* 0x00008000030075a7 */ /* 0x002e6400080011ff */
[----:B-1----:R-:W-:Y:S05]  /*5520*/  @!P0 BRA `(.L_x_98) ;  /* 0x0000003000f08947 */ /* 0x002fea0003800000 */
.L_x_164:
        /* <DEDUP_REMOVED lines=11> */
[----:B------:R-:W-:Y:S01]  /*55e0*/  PLOP3.LUT P0, PT, PT, PT, UP1, 0x80, 0x8 ;  /* 0x000000000008781c */ /* 0x000fe20003f0f018 */
[----:B------:R-:W-:Y:S11]  /*55f0*/  UP2UR UR45, UPR, URZ, 0x2 ;  /* 0x00000002ff2d7883 */ /* 0x000ff60008000000 */
[----:B------:R-:W-:Y:S01]  /*5600*/  @!UPT UIADD3 URZ, UPT, UPT, URZ, URZ, URZ ;  /* 0x000000fffffff290 */ /* 0x000fe2000fffe0ff */
[----:B-1----:R-:W-:Y:S02]  /*5610*/  @P0 SHF.R.U32.HI R0, RZ, 0x10, R5 ;  /* 0x00000010ff000819 */ /* 0x002fe40000011605 */
        /* <DEDUP_REMOVED lines=12> */
[----:B------:R-:W2:Y:S01]  /*56e0*/  LDCU UR12, c[0x0][0xb20] ;  /* 0x00016400ff0c77ac */ /* 0x000ea20008000800 */
[----:B------:R-:W-:Y:S02]  /*56f0*/  UIMAD.WIDE.U32 UR4, UR47, UR55, URZ ;  /* 0x000000372f0472a5 */ /* 0x000fe4000f8e00ff */
[----:B------:R-:W-:Y:S02]  /*5700*/  UIMAD.WIDE.U32 UR6, UR58, UR52, URZ ;  /* 0x000000343a0672a5 */ /* 0x000fe4000f8e00ff */
[----:B------:R-:W-:Y:S02]  /*5710*/  UISETP.NE.AND UP0, UPT, UR54, 0x1, UPT ;  /* 0x000000013600788c */ /* 0x000fe4000bf05270 */
[----:B------:R-:W-:Y:S02]  /*5720*/  UIMAD.WIDE.U32 UR8, UR37, UR55, URZ ;  /* 0x00000037250872a5 */ /* 0x000fe4000f8e00ff */
[----:B------:R-:W-:Y:S02]  /*5730*/  UIMAD.WIDE.U32 UR10, UR38, UR52, URZ ;  /* 0x00000034260a72a5 */ /* 0x000fe4000f8e00ff */
[----:B------:R-:W-:Y:S02]  /*5740*/  UISETP.NE.AND UP1, UPT, UR43, 0x1, UPT ;  /* 0x000000012b00788c */ /* 0x000fe4000bf25270 */
[----:B------:R-:W-:Y:S01]  /*5750*/  UISETP.NE.AND UP2, UPT, UR42, 0x1, UPT ;  /* 0x000000012a00788c */ /* 0x000fe2000bf45270 */
[----:B------:R-:W-:Y:S02]  /*5760*/  UMOV UR4, UR5 ;  /* 0x0000000500047c82 */ /* 0x000fe40008000000 */
[----:B--2---:R-:W-:Y:S03]  /*5770*/  USHF.R.U32.HI UR5, URZ, UR12, UR4 ;  /* 0x0000000cff057299 */ /* 0x004fe60008011604 */
[----:B------:R-:W-:Y:S02]  /*5780*/  UMOV UR4, UR7 ;  /* 0x0000000700047c82 */ /* 0x000fe40008000000 */
[----:B------:R-:W-:Y:S02]  /*5790*/  USHF.R.U32.HI UR7, URZ, UR53, UR4 ;  /* 0x00000035ff077299 */ /* 0x000fe40008011604 */
[----:B------:R-:W-:Y:S02]  /*57a0*/  USEL UR4, UR47, UR5, !UP0 ;  /* 0x000000052f047287 */ /* 0x000fe4000c000000 */
[----:B------:R-:W-:Y:S01]  /*57b0*/  USEL UR7, UR58, UR7, !UP1 ;  /* 0x000000073a077287 */ /* 0x000fe2000c800000 */
[----:B------:R-:W-:Y:S01]  /*57c0*/  UMOV UR5, UR9 ;  /* 0x0000000900057c82 */ /* 0x000fe20008000000 */
[----:B------:R-:W-:Y:S02]  /*57d0*/  UIMAD.WIDE.U32 UR8, UR4, UR40, URZ ;  /* 0x00000028040872a5 */ /* 0x000fe4000f8e00ff */
[----:B------:R-:W-:Y:S03]  /*57e0*/  USHF.R.U32.HI UR6, URZ, UR12, UR5 ;  /* 0x0000000cff067299 */ /* 0x000fe60008011605 */
[----:B------:R-:W-:Y:S01]  /*57f0*/  UMOV UR5, UR11 ;  /* 0x0000000b00057c82 */ /* 0x000fe20008000000 */
[----:B------:R-:W-:Y:S02]  /*5800*/  UIMAD.WIDE.U32 UR10, UR7, UR40, URZ ;  /* 0x00000028070a72a5 */ /* 0x000fe4000f8e00ff */
[----:B------:R-:W-:Y:S02]  /*5810*/  USHF.R.U32.HI UR12, URZ, UR53, UR5 ;  /* 0x00000035ff0c7299 */ /* 0x000fe40008011605 */
[----:B------:R-:W-:Y:S01]  /*5820*/  USEL UR6, UR37, UR6, !UP0 ;  /* 0x0000000625067287 */ /* 0x000fe2000c000000 */
[----:B------:R-:W-:Y:S02]  /*5830*/  UMOV UR5, UR9 ;  /* 0x0000000900057c82 */ /* 0x000fe40008000000 */
[----:B------:R-:W-:Y:S01]  /*5840*/  UMOV UR10, UR11 ;  /* 0x0000000b000a7c82 */ /* 0x000fe20008000000 */
[----:B------:R-:W-:Y:S02]  /*5850*/  @UP2 USHF.R.U32.HI UR4, URZ, UR41, UR5 ;  /* 0x00000029ff042299 */ /* 0x000fe40008011605 */
[----:B------:R-:W-:Y:S02]  /*5860*/  @UP2 USHF.R.U32.HI UR7, URZ, UR41, UR10 ;  /* 0x00000029ff072299 */ /* 0x000fe4000801160a */
[----:B------:R-:W-:Y:S02]  /*5870*/  UIMAD UR4, UR42, UR4, URZ ;  /* 0x000000042a0472a4 */ /* 0x000fe4000f8e02ff */
[----:B------:R-:W-:Y:S02]  /*5880*/  UIMAD.WIDE.U32 UR10, UR6, UR40, URZ ;  /* 0x00000028060a72a5 */ /* 0x000fe4000f8e00ff */
[----:B------:R-:W-:Y:S02]  /*5890*/  USEL UR5, UR38, UR12, !UP1 ;  /* 0x0000000c26057287 */ /* 0x000fe4000c800000 */
[----:B------:R-:W-:Y:S02]  /*58a0*/  UIMAD UR8, UR42, UR7, URZ ;  /* 0x000000072a0872a4 */ /* 0x000fe4000f8e02ff */
[----:B------:R-:W-:Y:S03]  /*58b0*/  UISETP.GE.AND UP0, UPT, UR6, UR4, UPT ;  /* 0x000000040600728c */ /* 0x000fe6000bf06270 */
[----:B------:R-:W-:Y:S01]  /*58c0*/  UMOV UR4, UR11 ;  /* 0x0000000b00047c82 */ /* 0x000fe20008000000 */
[----:B------:R-:W-:Y:S02]  /*58d0*/  UISETP.GE.OR UP0, UPT, UR5, UR8, UP0 ;  /* 0x000000080500728c */ /* 0x000fe40008706670 */
[----:B------:R-:W-:Y:S02]  /*58e0*/  USHF.R.U32.HI UR4, URZ, UR41, UR4 ;  /* 0x00000029ff047299 */ /* 0x000fe40008011604 */
[----:B------:R-:W-:Y:S02]  /*58f0*/  UIMAD.WIDE.U32 UR8, UR5, UR40, URZ ;  /* 0x00000028050872a5 */ /* 0x000fe4000f8e00ff */
[----:B------:R-:W-:Y:S02]  /*5900*/  USEL UR11, UR6, UR4, !UP2 ;  /* 0x00000004060b7287 */ /* 0x000fe4000d000000 */
[----:B------:R-:W-:Y:S02]  /*5910*/  UIADD3 UR8, UPT, UPT, -UR5, URZ, URZ ;  /* 0x000000ff05087290 */ /* 0x000fe4000fffe1ff */
[----:B------:R-:W-:Y:S01]  /*5920*/  UIADD3 UR10, UPT, UPT, -UR11, URZ, URZ ;  /* 0x000000ff0b0a7290 */ /* 0x000fe2000fffe1ff */
[----:B------:R-:W-:Y:S01]  /*5930*/  @!UP0 UMOV UR4, UR9 ;  /* 0x0000000900048c82 */ /* 0x000fe20008000000 */
[----:B------:R-:W-:Y:S02]  /*5940*/  UIADD3 UR9, UPT, UPT, -UR6, URZ, URZ ;  /* 0x000000ff06097290 */ /* 0x000fe4000fffe1ff */
[----:B------:R-:W-:Y:S02]  /*5950*/  @!UP0 USHF.R.U32.HI UR4, URZ, UR41, UR4 ;  /* 0x00000029ff048299 */ /* 0x000fe40008011604 */
[----:B------:R-:W-:Y:S02]  /*5960*/  UIMAD UR10, UR42, UR10, UR6 ;  /* 0x0000000a2a0a72a4 */ /* 0x000fe4000f8e0206 */
[----:B------:R-:W-:Y:S04]  /*5970*/  @!UP0 USEL UR4, UR5, UR4, !UP2 ;  /* 0x0000000405048287 */ /* 0x000fe8000d000000 */
[----:B------:R-:W-:Y:S02]  /*5980*/  @!UP0 UIMAD UR10, UR7, UR10, UR4 ;  /* 0x0000000a070a82a4 */ /* 0x000fe4000f8e0204 */
[----:B------:R-:W-:Y:S02]  /*5990*/  @!UP0 UIADD3 UR11, UPT, UPT, UR11, -UR4, URZ ;  /* 0x800000040b0b8290 */ /* 0x000fe4000fffe0ff */
[----:B------:R-:W-:Y:S02]  /*59a0*/  UIMAD UR7, UR43, UR8, UR38 ;  /* 0x000000082b0772a4 */ /* 0x000fe4000f8e0226 */
[----:B------:R-:W-:Y:S02]  /*59b0*/  @!UP0 UIMAD UR6, UR11, UR42, UR5 ;  /* 0x0000002a0b0682a4 */ /* 0x000fe4000f8e0205 */
[----:B------:R-:W-:Y:S01]  /*59c0*/  UIMAD UR4, UR54, UR9, UR37 ;  /* 0x00000009360472a4 */ /* 0x000fe2000f8e0225 */
[----:B------:R-:W-:Y:S02]  /*59d0*/  @!UP0 UMOV UR5, UR10 ;  /* 0x0000000a00058c82 */ /* 0x000fe40008000000 */
[----:B------:R-:W-:Y:S02]  /*59e0*/  UIMAD UR38, UR5, UR43, UR7 ;  /* 0x0000002b052672a4 */ /* 0x000fe4000f8e0207 */
[----:B------:R-:W-:Y:S11]  /*59f0*/  UIMAD UR37, UR6, UR54, UR4 ;  /* 0x00000036062572a4 */ /* 0x000ff6000f8e0204 */
[----:B------:R-:W-:Y:S01]  /*5a00*/  @!UPT UIADD3 URZ, UPT, UPT, URZ, URZ, URZ ;  /* 0x000000fffffff290 */ /* 0x000fe2000fffe0ff */
.L_x_99:
[----:B------:R-:W-:Y:S01]  /*5a10*/  UISETP.NE.AND UP0, UPT, UR39, 0x1, UPT ;  /* 0x000000012700788c */ /* 0x000fe2000bf05270 */
[----:B------:R-:W-:Y:S01]  /*5a20*/  IADD3 R91, PT, PT, R91, 0x1, RZ ;  /* 0x000000015b5b7810 */ /* 0x000fe20007ffe0ff */
[----:B------:R-:W-:Y:S02]  /*5a30*/  USHF.L.U32 UR50, UR20, 0x6, URZ ;  /* 0x0000000614327899 */ /* 0x000fe400080006ff */
[----:B------:R-:W-:Y:S07]  /*5a40*/  USHF.L.U32 UR49, UR24, 0x7, URZ ;  /* 0x0000000718317899 */ /* 0x000fee00080006ff */
[----:B------:R-:W2:Y:S01]  /*5a50*/  @!UP0 LDCU.128 UR12, c[0x0][0xb10] ;  /* 0x00016200ff0c87ac */ /* 0x000ea20008000c00 */
[----:B------:R-:W3:Y:S01]  /*5a60*/  @!UP0 LDCU UR5, c[0x0][0xb0c] ;  /* 0x00016180ff0587ac */ /* 0x000ee20008000800 */
[----:B------:R-:W4:Y:S01]  /*5a70*/  @!UP0 LDCU UR10, c[0x0][0xb20] ;  /* 0x00016400ff0a87ac */ /* 0x000f220008000800 */
[----:B--2---:R-:W-:Y:S02]  /*5a80*/  UIMAD.WIDE.U32 UR8, UR38, UR12, URZ ;  /* 0x0000000c260872a5 */ /* 0x004fe4000f8e00ff */
[----:B------:R-:W-:Y:S02]  /*5a90*/  UIMAD.WIDE.U32 UR6, UR37, UR15, URZ ;  /* 0x0000000f250672a5 */ /* 0x000fe4000f8e00ff */
[----:B------:R-:W-:Y:S03]  /*5aa0*/  @!UP0 UISETP.NE.AND UP1, UPT, UR14, 0x1, UPT ;  /* 0x000000010e00888c */ /* 0x000fe6000bf25270 */
[----:B------:R-:W-:Y:S01]  /*5ab0*/  @!UP0 UMOV UR4, UR9 ;  /* 0x0000000900048c82 */ /* 0x000fe20008000000 */
[----:B---3--:R-:W-:Y:S02]  /*5ac0*/  @!UP0 UISETP.NE.AND UP2, UPT, UR5, 0x1, UPT ;  /* 0x000000010500888c */ /* 0x008fe4000bf45270 */
[----:B------:R-:W-:Y:S01]  /*5ad0*/  @!UP0 USHF.R.U32.HI UR4, URZ, UR13, UR4 ;  /* 0x0000000dff048299 */ /* 0x000fe20008011604 */
[----:B------:R-:W-:Y:S02]  /*5ae0*/  @!UP0 UMOV UR6, UR7 ;  /* 0x0000000700068c82 */ /* 0x000fe40008000000 */
[----:B----4-:R-:W-:Y:S02]  /*5af0*/  @!UP0 USHF.R.U32.HI UR6, URZ, UR10, UR6 ;  /* 0x0000000aff068299 */ /* 0x010fe40008011606 */
[----:B------:R-:W-:Y:S02]  /*5b00*/  @!UP0 USEL UR7, UR38, UR4, !UP2 ;  /* 0x0000000426078287 */ /* 0x000fe4000d000000 */
[----:B------:R-:W-:Y:S04]  /*5b10*/  @!UP0 USEL UR6, UR37, UR6, !UP1 ;  /* 0x0000000625068287 */ /* 0x000fe8000c800000 */
[----:B------:R-:W-:Y:S02]  /*5b20*/  @!UP0 UIADD3 UR4, UPT, UPT, -UR7, UR6, URZ ;  /* 0x0000000607048290 */ /* 0x000fe4000fffe1ff */
[----:B------:R-:W-:Y:S02]  /*5b30*/  @!UP0 UIADD3 UR6, UPT, UPT, UR7, -UR6, URZ ;  /* 0x8000000607068290 */ /* 0x000fe4000fffe0ff */
[----:B------:R-:W-:Y:S02]  /*5b40*/  @!UP0 UIMAD UR38, UR4, UR5, UR38 ;  /* 0x00000005042682a4 */ /* 0x000fe4000f8e0226 */
[----:B------:R-:W-:Y:S02]  /*5b50*/  @!UP0 UIMAD UR37, UR6, UR14, UR37 ;  /* 0x0000000e062582a4 */ /* 0x000fe4000f8e0225 */
[----:B------:R-:W-:Y:S09]  /*5b60*/  ULOP3.LUT UP0, URZ, UR62, 0x90, URZ, 0xc0, !UPT ;  /* 0x000000903eff7892 */ /* 0x000ff2000f80c0ff */
[----:B------:R-:W-:Y:S05]  /*5b70*/  BRA.U !UP0, `(.L_x_100) ;  /* 0x0000000108407547 */ /* 0x000fea000b800000 */
[----:B------:R-:W2:Y:S01]  /*5b80*/  LDCU.64 UR8, c[0x4][0x80] ;  /* 0x01001000ff0877ac */ /* 0x000ea20008000a00 */
[----:B------:R-:W-:Y:S01]  /*5b90*/  MOV R3, 0x0 ;  /* 0x0000000000037802 */ /* 0x000fe20000000f00 */
[----:B------:R-:W-:Y:S02]  /*5ba0*/  HFMA2 R12, -RZ, RZ, 0, 5.9604644775390625e-08 ;  /* 0x00000001ff0c7431 */ /* 0x000fe400000001ff */
[----:B------:R-:W-:Y:S02]  /*5bb0*/  IMAD.MOV.U32 R8, RZ, RZ, 0x70 ;  /* 0x00000070ff087424 */ /* 0x000fe400078e00ff */
[----:B------:R-:W-:Y:S01]  /*5bc0*/  IMAD.MOV.U32 R13, RZ, RZ, RZ ;  /* 0x000000ffff0d7224 */ /* 0x000fe200078e00ff */
[----:B------:R-:W3:Y:S01]  /*5bd0*/  LDCU.64 UR6, c[0x4][0x88] ;  /* 0x01001100ff0677ac */ /* 0x000ee20008000a00 */
[----:B------:R-:W4:Y:S01]  /*5be0*/  LDC.64 R2, c[0x4][R3] ;  /* 0x0100000003027b82 */ /* 0x000f220000000a00 */
[----:B------:R-:W1:Y:S01]  /*5bf0*/  LDCU.64 UR4, c[0x4][0x8] ;  /* 0x01000100ff0477ac */ /* 0x000e620008000a00 */
[----:B--2---:R-:W-:Y:S01]  /*5c00*/  MOV R5, UR9 ;  /* 0x0000000900057c02 */ /* 0x004fe20008000f00 */
[----:B------:R-:W-:Y:S01]  /*5c10*/  IMAD.U32 R4, RZ, RZ, UR8 ;  /* 0x00000008ff047e24 */ /* 0x000fe2000f8e00ff */
[----:B---3--:R-:W-:Y:S01]  /*5c20*/  MOV R7, UR7 ;  /* 0x0000000700077c02 */ /* 0x008fe20008000f00 */
[----:B------:R-:W-:Y:S01]  /*5c30*/  IMAD.U32 R6, RZ, RZ, UR6 ;  /* 0x00000006ff067e24 */ /* 0x000fe2000f8e00ff */
[----:B-1----:R-:W-:Y:S01]  /*5c40*/  MOV R11, UR5 ;  /* 0x00000005000b7c02 */ /* 0x002fe20008000f00 */
[----:B------:R-:W-:Y:S02]  /*5c50*/  IMAD.U32 R10, RZ, RZ, UR4 ;  /* 0x00000004ff0a7e24 */ /* 0x000fe4000f8e00ff */
[----:B------:R-:W-:Y:S07]  /*5c60*/  LEPC R20, `(.L_x_100) ;  /* 0x000000001014794e */ /* 0x000fee0000000000 */
[----:B----45:R-:W-:Y:S05]  /*5c70*/  CALL.ABS.NOINC R2 ;  /* 0x0000000002007343 */ /* 0x030fea0003c00000 */
.L_x_100:
[----:B------:R-:W-:Y:S01]  /*5c80*/  LOP3.LUT P0, RZ, R96, 0x90, RZ, 0xc0, !PT ;  /* 0x0000009060ff7812 */ /* 0x000fe2000780c0ff */
[----:B------:R-:W-:Y:S11]  /*5c90*/  BSSY.RECONVERGENT B6, `(.L_x_101) ;  /* 0x0000013000067945 */ /* 0x000ff60003800200 */
[----:B------:R-:W-:Y:S01]  /*5ca0*/  @!UPT UIADD3 URZ, UPT, UPT, URZ, URZ, URZ ;  /* 0x000000fffffff290 */ /* 0x000fe2000fffe0ff */
[----:B------:R-:W-:Y:S05]  /*5cb0*/  @!P0 BRA `(.L_x_102) ;  /* 0x0000000000408947 */ /* 0x000fea0003800000 */
        /* <DEDUP_REMOVED lines=16> */
.L_x_102:
[----:B------:R-:W-:Y:S05]  /*5dc0*/  BSYNC.RECONVERGENT B6 ;  /* 0x0000000000067941 */ /* 0x000fea0003800200 */
.L_x_101:
[----:B------:R-:W-:Y:S01]  /*5dd0*/  R2UR UR4, R89 ;  /* 0x00000000590472ca */ /* 0x000fe200000e0000 */
[----:B------:R-:W-:Y:S01]  /*5de0*/  UISETP.NE.U32.AND UP0, UPT, UR60, URZ, UPT ;  /* 0x000000ff3c00728c */ /* 0x000fe2000bf05070 */
[----:B------:R-:W-:Y:S02]  /*5df0*/  ISETP.NE.U32.AND P4, PT, R82, RZ, PT ;  /* 0x000000ff5200720c */ /* 0x000fe40003f85070 */
[----:B------:R-:W-:Y:S01]  /*5e00*/  ISETP.NE.U32.AND P2, PT, RZ, UR56, PT ;  /* 0x00000038ff007c0c */ /* 0x000fe2000bf45070 */
[----:B------:R-:W-:Y:S01]  /*5e10*/  UISETP.NE.AND.EX UP1, UPT, UR61, URZ, UPT, UP0 ;  /* 0x000000ff3d00728c */ /* 0x000fe2000bf25300 */
[----:B------:R-:W-:Y:S01]  /*5e20*/  ISETP.NE.AND.EX P4, PT, R83, RZ, PT, P4 ;  /* 0x000000ff5300720c */ /* 0x000fe20003f85340 */
[----:B------:R-:W-:Y:S01]  /*5e30*/  UPLOP3.LUT UP0, UPT, UPT, UPT, UPT, 0x40, 0x4 ;  /* 0x000000000004789c */ /* 0x000fe20003f0e870 */
[----:B------:R-:W-:Y:S05]  /*5e40*/  ISETP.NE.AND.EX P2, PT, RZ, UR57, PT, P2 ;  /* 0x00000039ff007c0c */ /* 0x000fea000bf45320 */
[----:B------:R-:W-:Y:S06]  /*5e50*/  UISETP.NE.AND UP2, UPT, UR4, URZ, UPT ;  /* 0x000000ff0400728c */ /* 0x000fec000bf45270 */
[----:B------:R-:W-:Y:S05]  /*5e60*/  PLOP3.LUT P1, PT, PT, PT, UP2, 0x80, 0x8 ;  /* 0x000000000008781c */ /* 0x000fea0003f2f028 */
[----:B------:R-:W-:Y:S06]  /*5e70*/  @UP2 UPLOP3.LUT UP0, UPT, UPT, UPT, UP1, 0x80, 0x8 ;  /* 0x000000000008289c */ /* 0x000fec0003f0f010 */
[----:B------:R-:W-:Y:S01]  /*5e80*/  PLOP3.LUT P0, PT, PT, PT, UP0, 0x80, 0x8 ;  /* 0x000000000008781c */ /* 0x000fe20003f0f008 */
[----:B------:R-:W-:Y:S01]  /*5e90*/  @!UPT UIADD3 URZ, UPT, UPT, URZ, URZ, URZ ;  /* 0x000000fffffff290 */ /* 0x000fe2000fffe0ff */
[----:B------:R-:W-:Y:S11]  /*5ea0*/  BRA.U !UP1, `(.L_x_103) ;  /* 0x00000001093c7547 */ /* 0x000ff6000b800000 */
[----:B------:R-:W-:Y:S01]  /*5eb0*/  UISETP.NE.U32.AND UP0, UPT, UR56, URZ, UPT ;  /* 0x000000ff3800728c */ /* 0x000fe2000bf05070 */
[----:B-1----:R-:W-:Y:S01]  /*5ec0*/  HFMA2 R0, -RZ, RZ, 0, 5.9604644775390625e-08 ;  /* 0x00000001ff007431 */ /* 0x002fe200000001ff */
[----:B------:R-:W1:Y:S01]  /*5ed0*/  LDCU.64 UR8, c[0x0][0x358] ;  /* 0x00006b00ff0877ac */ /* 0x000e620008000a00 */
[----:B------:R-:W-:Y:S01]  /*5ee0*/  IMAD.MOV.U32 R86, RZ, RZ, 0x1 ;  /* 0x00000001ff567424 */ /* 0x000fe200078e00ff */
[----:B------:R-:W-:Y:S06]  /*5ef0*/  UISETP.NE.AND.EX UP0, UPT, UR57, URZ, UPT, UP0 ;  /* 0x000000ff3900728c */ /* 0x000fec000bf05300 */
[----:B------:R-:W-:Y:S05]  /*5f00*/  PLOP3.LUT P3, PT, PT, PT, UP0, 0x80, 0x8 ;  /* 0x000000000008781c */ /* 0x000fea0003f6f008 */
[----:B------:R-:W2:Y:S01]  /*5f10*/  @UP0 LDCU.64 UR4, c[0x0][0x888] ;  /* 0x00011100ff0407ac */ /* 0x000ea20008000a00 */
[----:B------:R-:W-:Y:S07]  /*5f20*/  @UP0 UIMAD UR6, UR36, UR60, URZ ;  /* 0x0000003c240602a4 */ /* 0x000fee000f8e02ff */
[----:B------:R-:W-:Y:S01]  /*5f30*/  @!P3 PRMT R86, R0, 0x7610, R86 ;  /* 0x000076100056b816 */ /* 0x000fe20000000056 */
[----:B--2---:R-:W-:Y:S06]  /*5f40*/  @UP0 UIMAD.WIDE UR4, UR6, 0x4, UR4 ;  /* 0x00000004060408a5 */ /* 0x004fec000f8e0204 */
[----:B------:R-:W-:Y:S01]  /*5f50*/  IMAD.U32 R2, RZ, RZ, UR4 ;  /* 0x00000004ff027e24 */ /* 0x000fe2000f8e00ff */
[----:B------:R-:W-:Y:S04]  /*5f60*/  MOV R3, UR5 ;  /* 0x0000000500037c02 */ /* 0x000fe80008000f00 */
[----:B------:R-:W2:Y:S01]  /*5f70*/  @!UP0 LDCU UR4, c[0x0][0x880] ;  /* 0x00011000ff0487ac */ /* 0x000ea20008000800 */
[----:B-1---5:R3:W5:Y:S02]  /*5f80*/  @P3 LDG.E R41, desc[UR8][R2.64] ;  /* 0x0000000802293981 */ /* 0x022764000c1e1900 */
[----:B--23--:R-:W-:Y:S02]  /*5f90*/  @!P3 IMAD.U32 R41, RZ, RZ, UR4 ;  /* 0x00000004ff29be24 */ /* 0x00cfe4000f8e00ff */
.L_x_103:
[----:B------:R-:W-:Y:S05]  /*5fa0*/  @!P4 BRA `(.L_x_104) ;  /* 0x000000000024c947 */ /* 0x000fea0003800000 */
[----:B------:R-:W-:Y:S01]  /*5fb0*/  ISETP.NE.U32.AND P3, PT, R80, RZ, PT ;  /* 0x000000ff5000720c */ /* 0x000fe20003f65070 */
[----:B------:R-:W2:Y:S03]  /*5fc0*/  LDCU.64 UR4, c[0x0][0x358] ;  /* 0x00006b00ff0477ac */ /* 0x000ea60008000a00 */
[----:B------:R-:W-:Y:S11]  /*5fd0*/  ISETP.NE.AND.EX P3, PT, R81, RZ, PT, P3 ;  /* 0x000000ff5100720c */ /* 0x000ff60003f65330 */
[----:B------:R-:W-:Y:S02]  /*5fe0*/  @!UPT UIADD3 URZ, UPT, UPT, URZ, URZ, URZ ;  /* 0x000000fffffff290 */ /* 0x000fe4000fffe0ff */
[----:B------:R-:W3:Y:S01]  /*5ff0*/  @P3 LDC.64 R2, c[0x0][0x8a8] ;  /* 0x00022a00ff023b82 */ /* 0x000ee20000000a00 */
[----:B-1----:R-:W-:Y:S04]  /*6000*/  @P3 IMAD R0, R82, UR36, RZ ;  /* 0x0000002452003c24 */ /* 0x002fe8000f8e02ff */
[----:B---3--:R-:W-:Y:S05]  /*6010*/  @P3 IMAD.WIDE R2, R0, 0x4, R2 ;  /* 0x0000000400023825 */ /* 0x008fea00078e0202 */
[----:B--2--5:R2:W5:Y:S02]  /*6020*/  @P3 LDG.E R38, desc[UR4][R2.64] ;  /* 0x0000000402263981 */ /* 0x024564000c1e1900 */
[----:B--2---:R-:W3:Y:S02]  /*6030*/  @!P3 LDC R38, c[0x0][0x8a0] ;  /* 0x00022800ff26bb82 */ /* 0x004ee40000000800 */
.L_x_104:
[----:B-----5:R-:W-:Y:S01]  /*6040*/  FSETP.NEU.AND P4, PT, R41, RZ, PT ;  /* 0x000000ff2900720b */ /* 0x020fe20003f8d000 */
[----:B------:R-:W-:Y:S01]  /*6050*/  BSSY B1, `(.L_x_105) ;  /* 0x0000041000017945 */ /* 0x000fe20003800000 */
[----:B------:R-:W-:Y:S01]  /*6060*/  SEL R7, RZ, 0xffffffff, P2 ;  /* 0xffffffffff077807 */ /* 0x000fe20001000000 */
[----:B------:R-:W-:Y:S01]  /*6070*/  IMAD.MOV.U32 R71, RZ, RZ, 0x1 ;  /* 0x00000001ff477424 */ /* 0x000fe200078e00ff */
[----:B------:R-:W-:Y:S01]  /*6080*/  LOP3.LUT P3, RZ, R86, 0xff, RZ, 0xc0, !PT ;  /* 0x000000ff56ff7812 */ /* 0x000fe2000786c0ff */
[C---:B------:R-:W-:Y:S01]  /*6090*/  IMAD R39, R36.reuse, 0x40, R37 ;  /* 0x0000004024277824 */ /* 0x040fe200078e0225 */
[----:B-1----:R-:W-:Y:S02]  /*60a0*/  @P1 SEL R0, RZ, 0xffffffff, P4 ;  /* 0xffffffffff001807 */ /* 0x002fe40002000000 */
[----:B------:R-:W-:Y:S02]  /*60b0*/  CS2R R78, SRZ ;  /* 0x00000000004e7805 */ /* 0x000fe4000001ff00 */
[----:B------:R-:W-:Y:S02]  /*60c0*/  LEA R3, R93, UR44, 0x3 ;  /* 0x0000002c5d037c11 */ /* 0x000fe4000f8e18ff */
[----:B------:R-:W-:Y:S02]  /*60d0*/  CS2R R76, SRZ ;  /* 0x00000000004c7805 */ /* 0x000fe4000001ff00 */
[----:B------:R-:W-:Y:S02]  /*60e0*/  @P0 SEL R0, R7, R0, !P3 ;  /* 0x0000000007000207 */ /* 0x000fe40005800000 */
[----:B------:R-:W-:Y:S02]  /*60f0*/  CS2R R74, SRZ ;  /* 0x00000000004a7805 */ /* 0x000fe4000001ff00 */
[----:B------:R-:W-:Y:S02]  /*6100*/  LEA R90, R36, UR44, 0x3 ;  /* 0x0000002c245a7c11 */ /* 0x000fe4000f8e18ff */
[----:B------:R-:W-:Y:S02]  /*6110*/  CS2R R72, SRZ ;  /* 0x0000000000487805 */ /* 0x000fe4000001ff00 */
[----:B------:R-:W-:Y:S02]  /*6120*/  @P1 LOP3.LUT R0, R0, 0x1, RZ, 0xc0, !PT ;  /* 0x0000000100001812 */ /* 0x000fe400078ec0ff */
[----:B------:R-:W-:Y:S02]  /*6130*/  SHF.L.U32 R5, R95, 0x1f, RZ ;  /* 0x0000001f5f057819 */ /* 0x000fe400000006ff */
[----:B------:R-:W-:Y:S02]  /*6140*/  ISETP.NE.U32.OR P6, PT, R0, 0x1, !P1 ;  /* 0x000000010000780c */ /* 0x000fe40004fc5470 */
[----:B------:R-:W-:Y:S02]  /*6150*/  PLOP3.LUT P2, PT, PT, PT, UP1, 0x80, 0x8 ;  /* 0x000000000008781c */ /* 0x000fe40003f4f018 */
[----:B------:R-:W-:Y:S02]  /*6160*/  SEL R0, RZ, 0xffffffff, P4 ;  /* 0xffffffffff007807 */ /* 0x000fe40002000000 */
[----:B------:R-:W-:Y:S07]  /*6170*/  P2R R98, PR, RZ, 0x40 ;  /* 0x00000040ff627803 */ /* 0x000fee0000000000 */
[----:B------:R-:W-:Y:S02]  /*6180*/  @P6 SHF.L.U32 R2, R92, 0x1f, RZ ;  /* 0x0000001f5c026819 */ /* 0x000fe400000006ff */
[----:B------:R-:W-:Y:S02]  /*6190*/  @P2 SEL R0, R7, R0, !P3 ;  /* 0x0000000007002207 */ /* 0x000fe40005800000 */
[----:B------:R-:W1:Y:S02]  /*61a0*/  @P6 SYNCS.PHASECHK.TRANS64.TRYWAIT P1, [R3+URZ+0x50], R2 ;  /* 0x00005002030065a7 */ /* 0x000e6400080211ff */
[----:B------:R-:W-:Y:S04]  /*61b0*/  LOP3.LUT R0, R0, 0x1, RZ, 0xc0, !PT ;  /* 0x0000000100007812 */ /* 0x000fe800078ec0ff */
[----:B------:R-:W-:Y:S04]  /*61c0*/  ISETP.NE.U32.AND P5, PT, R0, 0x1, PT ;  /* 0x000000010000780c */ /* 0x000fe80003fa5070 */
[----:B------:R-:W-:Y:S01]  /*61d0*/  P2R R99, PR, RZ, 0x20 ;  /* 0x00000020ff637803 */ /* 0x000fe20000000000 */
[----:B------:R2:W4:Y:S01]  /*61e0*/  SYNCS.PHASECHK.TRANS64.TRYWAIT P0, [R90+URZ+0xa0], R5 ;  /* 0x0000a0055a0075a7 */ /* 0x00052200080011ff */
[----:B-1----:R-:W-:Y:S01]  /*61f0*/  @P6 SEL R71, RZ, 0x1, !P1 ;  /* 0x00000001ff476807 */ /* 0x002fe20004800000 */
[----:B--2---:R-:W-:Y:S06]  /*6200*/  @!P6 BRA `(.L_x_106) ;  /* 0x000000000094e947 */ /* 0x004fec0003800000 */
[----:B------:R-:W-:Y:S01]  /*6210*/  @P5 IMAD R4, R93, 0x1000, R84 ;  /* 0x000010005d045824 */ /* 0x000fe200078e0254 */
[----:B------:R-:W-:Y:S01]  /*6220*/  LOP3.LUT P6, RZ, R85, 0x80, RZ, 0xc0, !PT ;  /* 0x0000008055ff7812 */ /* 0x000fe200078cc0ff */
[----:B------:R-:W-:Y:S01]  /*6230*/  BSSY B0, `(.L_x_107) ;  /* 0x0000010000007945 */ /* 0x000fe20003800000 */
[----:B------:R-:W-:Y:S01]  /*6240*/  ISETP.NE.AND P2, PT, R71, RZ, PT ;  /* 0x000000ff4700720c */ /* 0x000fe20003f45270 */
[----:B------:R-:W-:Y:S01]  /*6250*/  @P5 VIADD R2, R4, UR44 ;  /* 0x0000002c04025c36 */ /* 0x000fe20008000000 */
[----:B------:R-:W-:Y:S02]  /*6260*/  PLOP3.LUT P1, PT, PT, PT, PT, 0x8, 0x80 ;  /* 0x000000000080781c */ /* 0x000fe40003f2e170 */
[----:B------:R-:W-:Y:S02]  /*6270*/  CS2R R74, SRZ ;  /* 0x00000000004a7805 */ /* 0x000fe4000001ff00 */
[----:B------:R-:W-:Y:S01]  /*6280*/  @P5 PLOP3.LUT P1, PT, P6, PT, PT, 0x80, 0x8 ;  /* 0x000000000008581c */ /* 0x000fe2000372f070 */
[C---:B------:R-:W-:Y:S01]  /*6290*/  @P5 VIADD R0, R2.reuse, 0x200 ;  /* 0x0000020002005836 */ /* 0x040fe20000000000 */
[----:B------:R-:W-:Y:S01]  /*62a0*/  CS2R R72, SRZ ;  /* 0x0000000000487805 */ /* 0x000fe2000001ff00 */
[----:B------:R-:W-:Y:S01]  /*62b0*/  @P5 VIADD R2, R2, 0x210 ;  /* 0x0000021002025836 */ /* 0x000fe20000000000 */
[----:B------:R-:W-:Y:S02]  /*62c0*/  CS2R R78, SRZ ;  /* 0x00000000004e7805 */ /* 0x000fe4000001ff00 */
[----:B------:R-:W-:Y:S07]  /*62d0*/  CS2R R76, SRZ ;  /* 0x00000000004c7805 */ /* 0x000fee000001ff00 */
[----:B------:R-:W-:Y:S01]  /*62e0*/  @P1 VIADD R2, R0, 0xfffffff0 ;  /* 0xfffffff000021836 */ /* 0x000fe20000000000 */
[----:B------:R-:W-:Y:S06]  /*62f0*/  @P2 BRA `(.L_x_108) ;  /* 0x00000000000c2947 */ /* 0x000fec0003800000 */
[----:B------:R-:W-:Y:S04]  /*6300*/  SHF.L.U32 R0, R92, 0x1f, RZ ;  /* 0x0000001f5c007819 */ /* 0x000fe800000006ff */
[----:B------:R-:W1:Y:S02]  /*6310*/  SYNCS.PHASECHK.TRANS64.TRYWAIT P1, [R3+URZ+0x50], R0 ;  /* 0x00005000030075a7 */ /* 0x000e6400080211ff */
[----:B-1----:R-:W-:Y:S05]  /*6320*/  @!P1 BRA `(.L_x_109) ;  /* 0x0000002400849947 */ /* 0x002fea0003800000 */
.L_x_108:
[----:B------:R-:W-:Y:S05]  /*6330*/  BSYNC B0 ;  /* 0x0000000000007941 */ /* 0x000fea0003800000 */
.L_x_107:
[----:B------:R-:W-:Y:S01]  /*6340*/  ISETP.NE.AND P1, PT, R99, RZ, PT ;  /* 0x000000ff6300720c */ /* 0x000fe20003f25270 */
[----:B-1----:R-:W-:Y:S02]  /*6350*/  VIADD R3, R3, 0x60 ;  /* 0x0000006003037836 */ /* 0x002fe40000000000 */
[----:B------:R-:W-:Y:S02]  /*6360*/  IMAD.U32 R0, RZ, RZ, UR46 ;  /* 0x0000002eff007e24 */ /* 0x000fe4000f8e00ff */
[----:B------:R-:W-:Y:S03]  /*6370*/  VIADD R93, R93, 0x1 ;  /* 0x000000015d5d7836 */ /* 0x000fe60000000000 */
[----:B------:R-:W-:Y:S05]  /*6380*/  PRMT R0, R0, 0x654, R3 ;  /* 0x0000065400007816 */ /* 0x000fea0000000003 */
[----:B------:R1:W2:Y:S04]  /*6390*/  @P1 LDS.128 R72, [R4+UR44+0x200] ;  /* 0x0002002c04481984 */ /* 0x0002a80008000c00 */
[----:B------:R1:W1:Y:S01]  /*63a0*/  @P1 LDS.128 R76, [R2] ;  /* 0x00000000024c1984 */ /* 0x0002620000000c00 */
[C---:B------:R-:W-:Y:S01]  /*63b0*/  ISETP.NE.AND P1, PT, R93.reuse, 0x2, PT ;  /* 0x000000025d00780c */ /* 0x040fe20003f25270 */
[----:B------:R-:W-:Y:S01]  /*63c0*/  @!PT LDS RZ, [RZ] ;  /* 0x00000000fffff984 */ /* 0x000fe20000000800 */
[----:B------:R-:W-:Y:S01]  /*63d0*/  @!PT LDS RZ, [RZ] ;  /* 0x00000000fffff984 */ /* 0x000fe20000000800 */
[----:B------:R-:W-:Y:S01]  /*63e0*/  @!PT LDS RZ, [RZ] ;  /* 0x00000000fffff984 */ /* 0x000fe20000000800 */
[----:B------:R-:W-:Y:S01]  /*63f0*/  @!PT LDS RZ, [RZ] ;  /* 0x00000000fffff984 */ /* 0x000fe20000000800 */
[----:B------:R5:W-:Y:S06]  /*6400*/  MEMBAR.ALL.CTA ;  /* 0x0000000000007992 */ /* 0x000bec0000008000 */
[----:B-----5:R-:W5:Y:S01]  /*6410*/  FENCE.VIEW.ASYNC.S ;  /* 0x00000000000073c6 */ /* 0x020f620000000000 */
[----:B------:R-:W-:Y:S02]  /*6420*/  SEL R3, RZ, 0x1, P1 ;  /* 0x00000001ff037807 */ /* 0x000fe40000800000 */
[----:B------:R-:W-:Y:S02]  /*6430*/  SEL R93, R93, RZ, P1 ;  /* 0x000000ff5d5d7207 */ /* 0x000fe40000800000 */
[----:B------:R-:W-:Y:S01]  /*6440*/  LOP3.LUT R92, R92, R3, RZ, 0x3c, !PT ;  /* 0x000000035c5c7212 */ /* 0x000fe200078e3cff */
[----:B-----5:R1:W-:Y:S06]  /*6450*/  SYNCS.ARRIVE.TRANS64.RED.A1T0 RZ, [R0+URZ], RZ ;  /* 0x000000ff00ff79a7 */ /* 0x0203ec00081004ff */
.L_x_106:
[----:B------:R-:W-:Y:S05]  /*6460*/  BSYNC B1 ;  /* 0x0000000000017941 */ /* 0x000fea0003800000 */
.L_x_105:
[----:B-1----:R-:W-:Y:S04]  /*6470*/  SHF.R.U32.HI R0, RZ, 0x15, R39 ;  /* 0x00000015ff007819 */ /* 0x002fe80000011627 */
[----:B------:R-:W-:Y:S01]  /*6480*/  LOP3.LUT P1, RZ, R0, 0x3, R87, 0x48, !PT ;  /* 0x0000000300ff7812 */ /* 0x000fe20007824857 */
[----:B------:R-:W-:Y:S01]  /*6490*/  @!UPT UIADD3 URZ, UPT, UPT, URZ, URZ, URZ ;  /* 0x000000fffffff290 */ /* 0x000fe2000fffe0ff */
[----:B----4-:R-:W-:Y:S11]  /*64a0*/  @P0 BRA `(.L_x_110) ;  /* 0x0000000000080947 */ /* 0x010ff60003800000 */
[----:B------:R-:W1:Y:S02]  /*64b0*/  SYNCS.PHASECHK.TRANS64.TRYWAIT P0, [R90+URZ+0xa0], R5 ;  /* 0x0000a0055a0075a7 */ /* 0x000e6400080011ff */
[----:B-1----:R-:W-:Y:S05]  /*64c0*/  @!P0 BRA `(.L_x_111) ;  /* 0x0000002400308947 */ /* 0x002fea0003800000 */
.L_x_110:
[----:B------:R-:W-:Y:S05]  /*64d0*/  @!P1 BRA `(.L_x_112) ;  /* 0x0000000000409947 */ /* 0x000fea0003800000 */
[----:B------:R-:W1:Y:S01]  /*64e0*/  LDCU.64 UR8, c[0x4][0x70] ;  /* 0x01000e00ff0877ac */ /* 0x000e620008000a00 */
[----:B------:R-:W-:Y:S01]  /*64f0*/  MOV R3, 0x0 ;  /* 0x0000000000037802 */ /* 0x000fe20000000f00 */
[----:B------:R-:W-:Y:S02]  /*6500*/  HFMA2 R12, -RZ, RZ, 0, 5.9604644775390625e-08 ;  /* 0x00000001ff0c7431 */ /* 0x000fe400000001ff */
[----:B------:R-:W-:Y:S02]  /*6510*/  IMAD.MOV.U32 R8, RZ, RZ, 0x192 ;  /* 0x00000192ff087424 */ /* 0x000fe400078e00ff */
[----:B------:R-:W-:Y:S01]  /*6520*/  IMAD.MOV.U32 R13, RZ, RZ, RZ ;  /* 0x000000ffff0d7224 */ /* 0x000fe200078e00ff */
[----:B------:R-:W4:Y:S01]  /*6530*/  LDCU.64 UR6, c[0x4][0x78] ;  /* 0x01000f00ff0677ac */ /* 0x000f220008000a00 */
[----:B------:R-:W2:Y:S01]  /*6540*/  LDC.64 R2, c[0x4][R3] ;  /* 0x0100000003027b82 */ /* 0x000ea20000000a00 */
[----:B------:R-:W5:Y:S01]  /*6550*/  LDCU.64 UR4, c[0x4][0x10] ;  /* 0x01000200ff0477ac */ /* 0x000f620008000a00 */
[----:B-1----:R-:W-:Y:S01]  /*6560*/  MOV R5, UR9 ;  /* 0x0000000900057c02 */ /* 0x002fe20008000f00 */
[----:B------:R-:W-:Y:S01]  /*6570*/  IMAD.U32 R4, RZ, RZ, UR8 ;  /* 0x00000008ff047e24 */ /* 0x000fe2000f8e00ff */
[----:B----4-:R-:W-:Y:S01]  /*6580*/  MOV R7, UR7 ;  /* 0x0000000700077c02 */ /* 0x010fe20008000f00 */
[----:B------:R-:W-:Y:S01]  /*6590*/  IMAD.U32 R6, RZ, RZ, UR6 ;  /* 0x00000006ff067e24 */ /* 0x000fe2000f8e00ff */
[----:B-----5:R-:W-:Y:S01]  /*65a0*/  MOV R11, UR5 ;  /* 0x00000005000b7c02 */ /* 0x020fe20008000f00 */
[----:B------:R-:W-:Y:S02]  /*65b0*/  IMAD.U32 R10, RZ, RZ, UR4 ;  /* 0x00000004ff0a7e24 */ /* 0x000fe4000f8e00ff */
[----:B------:R-:W-:Y:S07]  /*65c0*/  LEPC R20, `(.L_x_112) ;  /* 0x000000001014794e */ /* 0x000fee0000000000 */
[----:B--23--:R-:W-:Y:S05]  /*65d0*/  CALL.ABS.NOINC R2 ;  /* 0x0000000002007343 */ /* 0x00cfea0003c00000 */
.L_x_112:
[-C--:B--2---:R-:W-:Y:S01]  /*65e0*/  F2FP.F16.E4M3.UNPACK_B R42, R72.reuse ;  /* 0x00000048ff2a723e */ /* 0x084fe200020006ff */
[----:B------:R-:W-:Y:S05]  /*65f0*/  WARPSYNC.ALL ;  /* 0x0000000000007948 */ /* 0x000fea0003800000 */
[----:B------:R-:W-:Y:S01]  /*6600*/  R2UR UR4, R39 ;  /* 0x00000000270472ca */ /* 0x000fe200000e0000 */
[--C-:B------:R-:W-:Y:S01]  /*6610*/  HADD2.F32 R40, -RZ, R42.reuse.H0_H0 ;  /* 0x2000002aff287230 */ /* 0x100fe20000004100 */
[----:B------:R-:W-:Y:S01]  /*6620*/  F2FP.F16.E4M3.UNPACK_B R43, R72.H1 ;  /* 0x00000048ff2b723e */ /* 0x000fe200030006ff */
[----:B------:R-:W-:Y:S01]  /*6630*/  HADD2.F32 R42, -RZ, R42.H1_H1 ;  /* 0x3000002aff2a7230 */ /* 0x000fe20000004100 */
[-C--:B------:R-:W-:Y:S01]  /*6640*/  F2FP.F16.E4M3.UNPACK_B R45, R73.reuse ;  /* 0x00000049ff2d723e */ /* 0x080fe200020006ff */
[----:B------:R-:W-:Y:S01]  /*6650*/  BSSY.RECONVERGENT B0, `(.L_x_113) ;  /* 0x000009f000007945 */ /* 0x000fe20003800200 */
[----:B------:R-:W-:Y:S01]  /*6660*/  F2FP.F16.E4M3.UNPACK_B R47, R73.H1 ;  /* 0x00000049ff2f723e */ /* 0x000fe200030006ff */
[--C-:B------:R-:W-:Y:S01]  /*6670*/  HADD2.F32 R44, -RZ, R43.reuse.H0_H0 ;  /* 0x2000002bff2c7230 */ /* 0x100fe20000004100 */
[-C--:B------:R-:W-:Y:S01]  /*6680*/  F2FP.F16.E4M3.UNPACK_B R49, R74.reuse ;  /* 0x0000004aff31723e */ /* 0x080fe200020006ff */
[----:B------:R-:W-:Y:S01]  /*6690*/  HADD2.F32 R46, -RZ, R43.H1_H1 ;  /* 0x3000002bff2e7230 */ /* 0x000fe20000004100 */
[----:B------:R-:W-:Y:S01]  /*66a0*/  F2FP.F16.E4M3.UNPACK_B R51, R74.H1 ;  /* 0x0000004aff33723e */ /* 0x000fe200030006ff */
[--C-:B------:R-:W-:Y:S01]  /*66b0*/  HADD2.F32 R43, -RZ, R45.reuse.H0_H0 ;  /* 0x2000002dff2b7230 */ /* 0x100fe20000004100 */
[-C--:B------:R-:W-:Y:S01]  /*66c0*/  F2FP.F16.E4M3.UNPACK_B R53, R75.reuse ;  /* 0x0000004bff35723e */ /* 0x080fe200020006ff */
[----:B-1----:R-:W3:Y:S01]  /*66d0*/  LDTM.x32 R4, tmem[UR4] ;  /* 0x00000004000479ee */ /* 0x002ee200082c0000 */
[----:B------:R-:W-:Y:S01]  /*66e0*/  F2FP.F16.E4M3.UNPACK_B R55, R75.H1 ;  /* 0x0000004bff37723e */ /* 0x000fe200030006ff */
[----:B------:R-:W-:Y:S01]  /*66f0*/  HADD2.F32 R48, -RZ, R45.H1_H1 ;  /* 0x3000002dff307230 */ /* 0x000fe20000004100 */
[-C--:B------:R-:W-:Y:S01]  /*6700*/  F2FP.F16.E4M3.UNPACK_B R57, R76.reuse ;  /* 0x0000004cff39723e */ /* 0x080fe200020006ff */
[----:B------:R-:W-:Y:S01]  /*6710*/  HADD2.F32 R52, -RZ, R49.H1_H1 ;  /* 0x30000031ff347230 */ /* 0x000fe20000004100 */
[----:B------:R-:W-:Y:S01]  /*6720*/  IADD3 R109, PT, PT, R84, UR44, RZ ;  /* 0x0000002c546d7c10 */ /* 0x000fe2000fffe0ff */
[----:B------:R-:W-:Y:S01]  /*6730*/  HADD2.F32 R56, -RZ, R53.H1_H1 ;  /* 0x30000035ff387230 */ /* 0x000fe20000004100 */
[----:B------:R-:W-:Y:S01]  /*6740*/  ISETP.NE.AND P6, PT, R98, RZ, PT ;  /* 0x000000ff6200720c */ /* 0x000fe20003fc5270 */
[----:B------:R-:W-:Y:S01]  /*6750*/  HADD2.F32 R60, -RZ, R57.H1_H1 ;  /* 0x30000039ff3c7230 */ /* 0x000fe20000004100 */
[----:B------:R-:W-:Y:S01]  /*6760*/  MOV R98, 0x10 ;  /* 0x0000001000627802 */ /* 0x000fe20000000f00 */
[--C-:B------:R-:W-:Y:S01]  /*6770*/  HADD2.F32 R45, -RZ, R47.reuse.H0_H0 ;  /* 0x2000002fff2d7230 */ /* 0x100fe20000004100 */
[----:B------:R-:W-:Y:S01]  /*6780*/  LOP3.LUT P5, RZ, R85, 0x80, RZ, 0xc0, !PT ;  /* 0x0000008055ff7812 */ /* 0x000fe200078ac0ff */
[----:B------:R-:W-:Y:S01]  /*6790*/  HADD2.F32 R50, -RZ, R47.H1_H1 ;  /* 0x3000002fff327230 */ /* 0x000fe20000004100 */
[----:B------:R-:W-:Y:S01]  /*67a0*/  F2FP.F16.E4M3.UNPACK_B R59, R76.H1 ;  /* 0x0000004cff3b723e */ /* 0x000fe200030006ff */
[----:B------:R-:W-:Y:S01]  /*67b0*/  HADD2.F32 R47, -RZ, R49.H0_H0 ;  /* 0x20000031ff2f7230 */ /* 0x000fe20000004100 */
[----:B------:R-:W-:Y:S01]  /*67c0*/  SEL R108, R98, 0xfffffff0, !P5 ;  /* 0xfffffff0626c7807 */ /* 0x000fe20006800000 */
[--C-:B------:R-:W-:Y:S01]  /*67d0*/  HADD2.F32 R49, -RZ, R51.reuse.H0_H0 ;  /* 0x20000033ff317230 */ /* 0x100fe20000004100 */
[-C--:B------:R-:W-:Y:S01]  /*67e0*/  F2FP.F16.E4M3.UNPACK_B R61, R77.reuse ;  /* 0x0000004dff3d723e */ /* 0x080fe200020006ff */
[----:B------:R-:W-:Y:S01]  /*67f0*/  HADD2.F32 R54, -RZ, R51.H1_H1 ;  /* 0x30000033ff367230 */ /* 0x000fe20000004100 */
[----:B------:R-:W-:Y:S01]  /*6800*/  IADD3 R98, PT, PT, R109, R108, RZ ;  /* 0x0000006c6d627210 */ /* 0x000fe20007ffe0ff */
[----:B------:R-:W-:Y:S01]  /*6810*/  HADD2.F32 R51, -RZ, R53.H0_H0 ;  /* 0x20000035ff337230 */ /* 0x000fe20000004100 */
[----:B------:R-:W-:Y:S01]  /*6820*/  F2FP.F16.E4M3.UNPACK_B R63, R77.H1 ;  /* 0x0000004dff3f723e */ /* 0x000fe200030006ff */
[----:B------:R-:W-:Y:S01]  /*6830*/  HADD2.F32 R64, -RZ, R61.H1_H1 ;  /* 0x3000003dff407230 */ /* 0x000fe20000004100 */
[----:B------:R-:W-:Y:S01]  /*6840*/  F2FP.F16.E4M3.UNPACK_B R65, R78 ;  /* 0x0000004eff41723e */ /* 0x000fe200020006ff */
[C---:B---3--:R-:W-:Y:S01]  /*6850*/  FMUL R0, R38.reuse, R4 ;  /* 0x0000000426007220 */ /* 0x048fe20000400000 */
[C---:B------:R-:W-:Y:S01]  /*6860*/  FMUL R2, R38.reuse, R5 ;  /* 0x0000000526027220 */ /* 0x040fe20000400000 */
[C---:B------:R-:W-:Y:S01]  /*6870*/  FMUL R4, R38.reuse, R8 ;  /* 0x0000000826047220 */ /* 0x040fe20000400000 */
[C---:B------:R-:W-:Y:S01]  /*6880*/  FMUL R5, R38.reuse, R9 ;  /* 0x0000000926057220 */ /* 0x040fe20000400000 */
[C---:B------:R-:W-:Y:S01]  /*6890*/  FFMA R0, R41.reuse, R40, R0 ;  /* 0x0000002829007223 */ /* 0x040fe20000000000 */
[C---:B------:R-:W-:Y:S01]  /*68a0*/  FFMA R2, R41.reuse, R42, R2 ;  /* 0x0000002a29027223 */ /* 0x040fe20000000002 */
[C---:B------:R-:W-:Y:S01]  /*68b0*/  FMUL R8, R38.reuse, R12 ;  /* 0x0000000c26087220 */ /* 0x040fe20000400000 */
[C---:B------:R-:W-:Y:S01]  /*68c0*/  FMUL R9, R38.reuse, R13 ;  /* 0x0000000d26097220 */ /* 0x040fe20000400000 */
[C---:B------:R-:W-:Y:S01]  /*68d0*/  FMUL R12, R38.reuse, R16 ;  /* 0x00000010260c7220 */ /* 0x040fe20000400000 */
[C---:B------:R-:W-:Y:S01]  /*68e0*/  FMUL R13, R38.reuse, R17 ;  /* 0x00000011260d7220 */ /* 0x040fe20000400000 */
[C---:B------:R-:W-:Y:S01]  /*68f0*/  FMUL R16, R38.reuse, R20 ;  /* 0x0000001426107220 */ /* 0x040fe20000400000 */
[C---:B------:R-:W-:Y:S01]  /*6900*/  FMUL R17, R38.reuse, R21 ;  /* 0x0000001526117220 */ /* 0x040fe20000400000 */
[C---:B------:R-:W-:Y:S01]  /*6910*/  FMUL R20, R38.reuse, R24 ;  /* 0x0000001826147220 */ /* 0x040fe20000400000 */
[C---:B------:R-:W-:Y:S01]  /*6920*/  FMUL R21, R38.reuse, R25 ;  /* 0x0000001926157220 */ /* 0x040fe20000400000 */
[----:B------:R-:W-:Y:S02]  /*6930*/  HADD2.F32 R68, -RZ, R65.H1_H1 ;  /* 0x30000041ff447230 */ /* 0x000fe40000004100 */
[C---:B------:R-:W-:Y:S01]  /*6940*/  FMUL R24, R38.reuse, R28 ;  /* 0x0000001c26187220 */ /* 0x040fe20000400000 */
[C---:B------:R-:W-:Y:S01]  /*6950*/  FMUL R25, R38.reuse, R29 ;  /* 0x0000001d26197220 */ /* 0x040fe20000400000 */
[C---:B------:R-:W-:Y:S01]  /*6960*/  FMUL R28, R38.reuse, R32 ;  /* 0x00000020261c7220 */ /* 0x040fe20000400000 */
[C---:B------:R-:W-:Y:S01]  /*6970*/  FMUL R29, R38.reuse, R33 ;  /* 0x00000021261d7220 */ /* 0x040fe20000400000 */
[C---:B------:R-:W-:Y:S01]  /*6980*/  FMUL R3, R38.reuse, R6 ;  /* 0x0000000626037220 */ /* 0x040fe20000400000 */
[C---:B------:R-:W-:Y:S01]  /*6990*/  FMUL R7, R38.reuse, R7 ;  /* 0x0000000726077220 */ /* 0x040fe20000400000 */
[C---:B------:R-:W-:Y:S01]  /*69a0*/  FMUL R6, R38.reuse, R10 ;  /* 0x0000000a26067220 */ /* 0x040fe20000400000 */
[----:B------:R-:W-:Y:S01]  /*69b0*/  F2FP.F16.E4M3.UNPACK_B R67, R78.H1 ;  /* 0x0000004eff43723e */ /* 0x000fe200030006ff */
[C---:B------:R-:W-:Y:S01]  /*69c0*/  FFMA R3, R41.reuse, R44, R3 ;  /* 0x0000002c29037223 */ /* 0x040fe20000000003 */
[C---:B------:R-:W-:Y:S01]  /*69d0*/  FFMA R7, R41.reuse, R46, R7 ;  /* 0x0000002e29077223 */ /* 0x040fe20000000007 */
[----:B------:R-:W-:Y:S01]  /*69e0*/  F2FP.F16.E4M3.UNPACK_B R40, R79 ;  /* 0x0000004fff28723e */ /* 0x000fe200020006ff */
[C---:B------:R-:W-:Y:S01]  /*69f0*/  FFMA R4, R41.reuse, R43, R4 ;  /* 0x0000002b29047223 */ /* 0x040fe20000000004 */
[C---:B------:R-:W-:Y:S01]  /*6a00*/  FFMA R5, R41.reuse, R48, R5 ;  /* 0x0000003029057223 */ /* 0x040fe20000000005 */
[----:B------:R-:W-:Y:S01]  /*6a10*/  F2FP.F16.E4M3.UNPACK_B R42, R79.H1 ;  /* 0x0000004fff2a723e */ /* 0x000fe200030006ff */
[----:B------:R-:W-:Y:S01]  /*6a20*/  FFMA R6, R41, R45, R6 ;  /* 0x0000002d29067223 */ /* 0x000fe20000000006 */
[----:B------:R-:W-:Y:S01]  /*6a30*/  F2FP.SATFINITE.E4M3.F32.PACK_AB_MERGE_C R101, R7, R3, RZ ;  /* 0x000000030765723e */ /* 0x000fe200048070ff */
[C---:B------:R-:W-:Y:S01]  /*6a40*/  FMUL R11, R38.reuse, R11 ;  /* 0x0000000b260b7220 */ /* 0x040fe20000400000 */
[C---:B------:R-:W-:Y:S01]  /*6a50*/  FMUL R10, R38.reuse, R14 ;  /* 0x0000000e260a7220 */ /* 0x040fe20000400000 */
[----:B------:R-:W-:Y:S01]  /*6a60*/  FMUL R15, R38, R15 ;  /* 0x0000000f260f7220 */ /* 0x000fe20000400000 */
[----:B------:R-:W-:Y:S01]  /*6a70*/  F2FP.SATFINITE.E4M3.F32.PACK_AB_MERGE_C R100, R2, R0, R101 ;  /* 0x000000000264723e */ /* 0x000fe20004807065 */
[C---:B------:R-:W-:Y:S01]  /*6a80*/  FFMA R11, R41.reuse, R50, R11 ;  /* 0x00000032290b7223 */ /* 0x040fe2000000000b */
[----:B------:R-:W-:Y:S01]  /*6a90*/  FFMA R8, R41, R47, R8 ;  /* 0x0000002f29087223 */ /* 0x000fe20000000008 */
[----:B------:R-:W-:Y:S01]  /*6aa0*/  ISETP.NE.AND P0, PT, R97, RZ, PT ;  /* 0x000000ff6100720c */ /* 0x000fe20003f05270 */
[----:B------:R-:W-:Y:S01]  /*6ab0*/  FFMA R9, R41, R52, R9 ;  /* 0x0000003429097223 */ /* 0x000fe20000000009 */
[--C-:B------:R-:W-:Y:S01]  /*6ac0*/  HADD2.F32 R53, -RZ, R55.reuse.H0_H0 ;  /* 0x20000037ff357230 */ /* 0x100fe20000004100 */
[----:B------:R-:W-:Y:S01]  /*6ad0*/  F2FP.SATFINITE.E4M3.F32.PACK_AB_MERGE_C R101, R11, R6, RZ ;  /* 0x000000060b65723e */ /* 0x000fe200048070ff */
[C---:B------:R-:W-:Y:S01]  /*6ae0*/  FFMA R10, R41.reuse, R49, R10 ;  /* 0x00000031290a7223 */ /* 0x040fe2000000000a */
[C---:B------:R-:W-:Y:S01]  /*6af0*/  FFMA R15, R41.reuse, R54, R15 ;  /* 0x00000036290f7223 */ /* 0x040fe2000000000f */
[----:B------:R-:W-:Y:S01]  /*6b00*/  FFMA R12, R41, R51, R12 ;  /* 0x00000033290c7223 */ /* 0x000fe2000000000c */
[----:B------:R-:W-:Y:S01]  /*6b10*/  F2FP.SATFINITE.E4M3.F32.PACK_AB_MERGE_C R101, R5, R4, R101 ;  /* 0x000000040565723e */ /* 0x000fe20004807065 */
[----:B------:R-:W-:Y:S01]  /*6b20*/  FFMA R13, R41, R56, R13 ;  /* 0x00000038290d7223 */ /* 0x000fe2000000000d */
[----:B------:R-:W-:Y:S01]  /*6b30*/  HADD2.F32 R58, -RZ, R55.H1_H1 ;  /* 0x30000037ff3a7230 */ /* 0x000fe20000004100 */
[----:B------:R-:W-:Y:S01]  /*6b40*/  F2FP.SATFINITE.E4M3.F32.PACK_AB_MERGE_C R102, R15, R10, RZ ;  /* 0x0000000a0f66723e */ /* 0x000fe200048070ff */
[----:B------:R-:W-:Y:S02]  /*6b50*/  HADD2.F32 R55, -RZ, R57.H0_H0 ;  /* 0x20000039ff377230 */ /* 0x000fe40000004100 */
[C---:B------:R-:W-:Y:S01]  /*6b60*/  FMUL R14, R38.reuse, R18 ;  /* 0x00000012260e7220 */ /* 0x040fe20000400000 */
[C---:B------:R-:W-:Y:S01]  /*6b70*/  FMUL R19, R38.reuse, R19 ;  /* 0x0000001326137220 */ /* 0x040fe20000400000 */
[--C-:B------:R-:W-:Y:S02]  /*6b80*/  HADD2.F32 R57, -RZ, R59.reuse.H0_H0 ;  /* 0x2000003bff397230 */ /* 0x100fe40000004100 */
[C---:B------:R-:W-:Y:S01]  /*6b90*/  FMUL R18, R38.reuse, R22 ;  /* 0x0000001626127220 */ /* 0x040fe20000400000 */
[C---:B------:R-:W-:Y:S01]  /*6ba0*/  FFMA R14, R41.reuse, R53, R14 ;  /* 0x00000035290e7223 */ /* 0x040fe2000000000e */
[----:B------:R-:W-:Y:S02]  /*6bb0*/  HADD2.F32 R62, -RZ, R59.H1_H1 ;  /* 0x3000003bff3e7230 */ /* 0x000fe40000004100 */
[C---:B------:R-:W-:Y:S01]  /*6bc0*/  FFMA R19, R41.reuse, R58, R19 ;  /* 0x0000003a29137223 */ /* 0x040fe20000000013 */
[----:B------:R-:W-:Y:S02]  /*6bd0*/  HADD2.F32 R59, -RZ, R61.H0_H0 ;  /* 0x2000003dff3b7230 */ /* 0x000fe40000004100 */
[C---:B------:R-:W-:Y:S01]  /*6be0*/  FMUL R23, R38.reuse, R23 ;  /* 0x0000001726177220 */ /* 0x040fe20000400000 */
[C---:B------:R-:W-:Y:S01]  /*6bf0*/  FFMA R16, R41.reuse, R55, R16 ;  /* 0x0000003729107223 */ /* 0x040fe20000000010 */
[C---:B------:R-:W-:Y:S01]  /*6c00*/  FFMA R17, R41.reuse, R60, R17 ;  /* 0x0000003c29117223 */ /* 0x040fe20000000011 */
[--C-:B------:R-:W-:Y:S02]  /*6c10*/  HADD2.F32 R61, -RZ, R63.reuse.H0_H0 ;  /* 0x2000003fff3d7230 */ /* 0x100fe40000004100 */
[C---:B------:R-:W-:Y:S01]  /*6c20*/  FFMA R18, R41.reuse, R57, R18 ;  /* 0x0000003929127223 */ /* 0x040fe20000000012 */
[----:B------:R-:W-:Y:S02]  /*6c30*/  HADD2.F32 R66, -RZ, R63.H1_H1 ;  /* 0x3000003fff427230 */ /* 0x000fe40000004100 */
[C---:B------:R-:W-:Y:S01]  /*6c40*/  FMUL R22, R38.reuse, R26 ;  /* 0x0000001a26167220 */ /* 0x040fe20000400000 */
[----:B------:R-:W-:Y:S02]  /*6c50*/  HADD2.F32 R63, -RZ, R65.H0_H0 ;  /* 0x20000041ff3f7230 */ /* 0x000fe40000004100 */
[C---:B------:R-:W-:Y:S01]  /*6c60*/  FFMA R23, R41.reuse, R62, R23 ;  /* 0x0000003e29177223 */ /* 0x040fe20000000017 */
[C---:B------:R-:W-:Y:S01]  /*6c70*/  FMUL R27, R38.reuse, R27 ;  /* 0x0000001b261b7220 */ /* 0x040fe20000400000 */
[C---:B------:R-:W-:Y:S01]  /*6c80*/  FFMA R20, R41.reuse, R59, R20 ;  /* 0x0000003b29147223 */ /* 0x040fe20000000014 */
[C---:B------:R-:W-:Y:S01]  /*6c90*/  FFMA R21, R41.reuse, R64, R21 ;  /* 0x0000004029157223 */ /* 0x040fe20000000015 */
[--C-:B------:R-:W-:Y:S02]  /*6ca0*/  HADD2.F32 R65, -RZ, R67.reuse.H0_H0 ;  /* 0x20000043ff417230 */ /* 0x100fe40000004100 */
[C---:B------:R-:W-:Y:S01]  /*6cb0*/  FFMA R22, R41.reuse, R61, R22 ;  /* 0x0000003d29167223 */ /* 0x040fe20000000016 */
[----:B------:R-:W-:Y:S02]  /*6cc0*/  HADD2.F32 R70, -RZ, R67.H1_H1 ;  /* 0x30000043ff467230 */ /* 0x000fe40000004100 */
[C---:B------:R-:W-:Y:S01]  /*6cd0*/  FMUL R26, R38.reuse, R30 ;  /* 0x0000001e261a7220 */ /* 0x040fe20000400000 */
[--C-:B------:R-:W-:Y:S02]  /*6ce0*/  HADD2.F32 R67, -RZ, R40.reuse.H0_H0 ;  /* 0x20000028ff437230 */ /* 0x100fe40000004100 */
[C---:B------:R-:W-:Y:S01]  /*6cf0*/  FFMA R27, R41.reuse, R66, R27 ;  /* 0x00000042291b7223 */ /* 0x040fe2000000001b */
[C---:B------:R-:W-:Y:S01]  /*6d00*/  FMUL R31, R38.reuse, R31 ;  /* 0x0000001f261f7220 */ /* 0x040fe20000400000 */
[C---:B------:R-:W-:Y:S01]  /*6d10*/  FFMA R24, R41.reuse, R63, R24 ;  /* 0x0000003f29187223 */ /* 0x040fe20000000018 */
[----:B------:R-:W-:Y:S02]  /*6d20*/  HADD2.F32 R40, -RZ, R40.H1_H1 ;  /* 0x30000028ff287230 */ /* 0x000fe40000004100 */
[C---:B------:R-:W-:Y:S01]  /*6d30*/  FFMA R25, R41.reuse, R68, R25 ;  /* 0x0000004429197223 */ /* 0x040fe20000000019 */
[--C-:B------:R-:W-:Y:S02]  /*6d40*/  HADD2.F32 R69, -RZ, R42.reuse.H0_H0 ;  /* 0x2000002aff457230 */ /* 0x100fe40000004100 */
[C---:B------:R-:W-:Y:S01]  /*6d50*/  FFMA R26, R41.reuse, R65, R26 ;  /* 0x00000041291a7223 */ /* 0x040fe2000000001a */
[----:B------:R-:W-:Y:S02]  /*6d60*/  HADD2.F32 R42, -RZ, R42.H1_H1 ;  /* 0x3000002aff2a7230 */ /* 0x000fe40000004100 */
[C---:B------:R-:W-:Y:S01]  /*6d70*/  FMUL R30, R38.reuse, R34 ;  /* 0x00000022261e7220 */ /* 0x040fe20000400000 */
[----:B------:R-:W-:Y:S01]  /*6d80*/  FFMA R31, R41, R70, R31 ;  /* 0x00000046291f7223 */ /* 0x000fe2000000001f */
[----:B------:R-:W-:Y:S01]  /*6d90*/  FMUL R35, R38, R35 ;  /* 0x0000002326237220 */ /* 0x000fe20000400000 */
[----:B------:R-:W-:Y:S01]  /*6da0*/  F2FP.SATFINITE.E4M3.F32.PACK_AB_MERGE_C R103, R19, R14, RZ ;  /* 0x0000000e1367723e */ /* 0x000fe200048070ff */
[C---:B------:R-:W-:Y:S01]  /*6db0*/  FFMA R28, R41.reuse, R67, R28 ;  /* 0x00000043291c7223 */ /* 0x040fe2000000001c */
[C---:B------:R-:W-:Y:S01]  /*6dc0*/  FFMA R29, R41.reuse, R40, R29 ;  /* 0x00000028291d7223 */ /* 0x040fe2000000001d */
[C---:B------:R-:W-:Y:S01]  /*6dd0*/  FFMA R30, R41.reuse, R69, R30 ;  /* 0x00000045291e7223 */ /* 0x040fe2000000001e */
[----:B------:R-:W-:Y:S01]  /*6de0*/  FFMA R35, R41, R42, R35 ;  /* 0x0000002a29237223 */ /* 0x000fe20000000023 */
[----:B------:R-:W-:Y:S02]  /*6df0*/  F2FP.SATFINITE.E4M3.F32.PACK_AB_MERGE_C R102, R9, R8, R102 ;  /* 0x000000080966723e */ /* 0x000fe40004807066 */
[----:B------:R-:W-:Y:S02]  /*6e00*/  F2FP.SATFINITE.E4M3.F32.PACK_AB_MERGE_C R103, R13, R12, R103 ;  /* 0x0000000c0d67723e */ /* 0x000fe40004807067 */
[----:B------:R-:W-:Y:S02]  /*6e10*/  F2FP.SATFINITE.E4M3.F32.PACK_AB_MERGE_C R104, R23, R18, RZ ;  /* 0x000000121768723e */ /* 0x000fe400048070ff */
[----:B------:R-:W-:Y:S01]  /*6e20*/  F2FP.SATFINITE.E4M3.F32.PACK_AB_MERGE_C R105, R27, R22, RZ ;  /* 0x000000161b69723e */ /* 0x000fe200048070ff */
[----:B------:R1:W-:Y:S01]  /*6e30*/  STS.128 [R84+UR44+0x2200], R100 ;  /* 0x0022006454007988 */ /* 0x0003e20008000c2c */
[----:B------:R-:W-:Y:S02]  /*6e40*/  F2FP.SATFINITE.E4M3.F32.PACK_AB_MERGE_C R110, R31, R26, RZ ;  /* 0x0000001a1f6e723e */ /* 0x000fe400048070ff */
[----:B------:R-:W-:Y:S02]  /*6e50*/  F2FP.SATFINITE.E4M3.F32.PACK_AB_MERGE_C R111, R35, R30, RZ ;  /* 0x0000001e236f723e */ /* 0x000fe400048070ff */
[----:B------:R-:W-:Y:S02]  /*6e60*/  F2FP.SATFINITE.E4M3.F32.PACK_AB_MERGE_C R104, R17, R16, R104 ;  /* 0x000000101168723e */ /* 0x000fe40004807068 */
[----:B------:R-:W-:Y:S02]  /*6e70*/  F2FP.SATFINITE.E4M3.F32.PACK_AB_MERGE_C R105, R21, R20, R105 ;  /* 0x000000141569723e */ /* 0x000fe40004807069 */
[----:B------:R-:W-:Y:S02]  /*6e80*/  F2FP.SATFINITE.E4M3.F32.PACK_AB_MERGE_C R106, R25, R24, R110 ;  /* 0x00000018196a723e */ /* 0x000fe4000480706e */
[----:B------:R-:W-:Y:S02]  /*6e90*/  F2FP.SATFINITE.E4M3.F32.PACK_AB_MERGE_C R107, R29, R28, R111 ;  /* 0x0000001c1d6b723e */ /* 0x000fe4000480706f */
[----:B------:R-:W-:Y:S02]  /*6ea0*/  LEA R109, R93, UR44, 0x3 ;  /* 0x0000002c5d6d7c11 */ /* 0x000fe4000f8e18ff */
[----:B------:R-:W-:Y:S01]  /*6eb0*/  @P6 SHF.L.U32 R110, R92, 0x1f, RZ ;  /* 0x0000001f5c6e6819 */ /* 0x000fe200000006ff */
[----:B------:R1:W-:Y:S01]  /*6ec0*/  STS.128 [R98+0x2200], R104 ;  /* 0x0022006862007388 */ /* 0x0003e20000000c00 */
[----:B------:R-:W-:Y:S01]  /*6ed0*/  @!PT LDS RZ, [RZ] ;  /* 0x00000000fffff984 */ /* 0x000fe20000000800 */
[----:B------:R-:W-:Y:S01]  /*6ee0*/  @!PT LDS RZ, [RZ] ;  /* 0x00000000fffff984 */ /* 0x000fe20000000800 */
[----:B------:R-:W-:Y:S01]  /*6ef0*/  @!PT LDS RZ, [RZ] ;  /* 0x00000000fffff984 */ /* 0x000fe20000000800 */
[----:B------:R-:W-:Y:S01]  /*6f00*/  @!PT LDS RZ, [RZ] ;  /* 0x00000000fffff984 */ /* 0x000fe20000000800 */
[----:B------:R2:W-:Y:S07]  /*6f10*/  MEMBAR.ALL.CTA ;  /* 0x0000000000007992 */ /* 0x0005ee0000008000 */
[----:B--2---:R-:W2:Y:S02]  /*6f20*/  FENCE.VIEW.ASYNC.S ;  /* 0x00000000000073c6 */ /* 0x004ea40000000000 */
[----:B--2---:R-:W-:Y:S06]  /*6f30*/  BAR.SYNC.DEFER_BLOCKING 0x1, 0x80 ;  /* 0x0042000000007b1d */ /* 0x004fec0000010000 */
[----:B------:R-:W-:Y:S05]  /*6f40*/  @P0 BRA `(.L_x_114) ;  /* 0x00000000003c0947 */ /* 0x000fea0003800000 */
[----:B------:R-:W2:Y:S01]  /*6f50*/  LDCU.64 UR6, c[0x0][0x348] ;  /* 0x00006900ff0677ac */ /* 0x000ea20008000a00 */
[----:B------:R-:W-:Y:S01]  /*6f60*/  UIADD3 UR4, UPT, UPT, UR44, 0x2200, URZ ;  /* 0x000022002c047890 */ /* 0x000fe2000fffe0ff */
[----:B------:R-:W-:Y:S01]  /*6f70*/  UMOV UR51, UR36 ;  /* 0x0000002400337c82 */ /* 0x000fe20008000000 */
[----:B------:R-:W-:Y:S02]  /*6f80*/  UIADD3 UR9, UPT, UPT, UR49, 0x40, URZ ;  /* 0x0000004031097890 */ /* 0x000fe4000fffe0ff */
[----:B------:R-:W-:Y:S02]  /*6f90*/  UIADD3 UR8, UPT, UPT, UR44, 0x2a00, URZ ;  /* 0x00002a002c087890 */ /* 0x000fe4000fffe0ff */
[----:B------:R-:W-:Y:S01]  /*6fa0*/  MOV R96, UR4 ;  /* 0x0000000400607c02 */ /* 0x000fe20008000f00 */
[----:B------:R-:W-:Y:S01]  /*6fb0*/  UMOV UR10, UR50 ;  /* 0x00000032000a7c82 */ /* 0x000fe20008000000 */
[----:B------:R-:W-:Y:S02]  /*6fc0*/  UMOV UR11, UR36 ;  /* 0x00000024000b7c82 */ /* 0x000fe40008000000 */
[----:B------:R-:W-:Y:S01]  /*6fd0*/  R2UR UR48, R96 ;  /* 0x00000000603072ca */ /* 0x000fe200000e0000 */
[----:B--2---:R-:W-:Y:S04]  /*6fe0*/  UIADD3 UR4, UP0, UPT, UR6, 0x680, URZ ;  /* 0x0000068006047890 */ /* 0x004fe8000ff1e0ff */
[----:B------:R-:W-:Y:S09]  /*6ff0*/  UIADD3.X UR5, UPT, UPT, URZ, UR7, URZ, UP0, !UPT ;  /* 0x00000007ff057290 */ /* 0x000ff200087fe4ff */
[----:B------:R2:W-:Y:S01]  /*7000*/  UTMASTG.3D [UR48], [UR4] ;  /* 0x00000030040073b5 */ /* 0x0005e20008010000 */
[----:B------:R2:W-:Y:S01]  /*7010*/  UTMASTG.3D [UR8], [UR4] ;  /* 0x00000008040073b5 */ /* 0x0005e20008010000 */
[----:B------:R0:W-:Y:S01]  /*7020*/  UTMACMDFLUSH ;  /* 0x00000000000079b7 */ /* 0x0001e20000000000 */
[----:B--2---:R-:W-:Y:S04]  /*7030*/  DEPBAR.LE SB0, 0x1 ;  /* 0x000080400000791a */ /* 0x004fe80000000000 */
.L_x_114:
[----:B------:R-:W-:Y:S05]  /*7040*/  BSYNC.RECONVERGENT B0 ;  /* 0x0000000000007941 */ /* 0x000fea0003800200 */
.L_x_113:
[----:B------:R-:W-:Y:S06]  /*7050*/  BAR.SYNC.DEFER_BLOCKING 0x1, 0x80 ;  /* 0x0042000000007b1d */ /* 0x000fec0000010000 */
[----:B------:R-:W2:Y:S01]  /*7060*/  @P6 SYNCS.PHASECHK.TRANS64.TRYWAIT P0, [R109+URZ+0x50], R110 ;  /* 0x0000506e6d0065a7 */ /* 0x000ea200080011ff */
[----:B------:R-:W-:Y:S01]  /*7070*/  BSSY B1, `(.L_x_115) ;  /* 0x0000020000017945 */ /* 0x000fe20003800000 */
[----:B--2---:R-:W-:Y:S03]  /*7080*/  @P6 SEL R71, RZ, 0x1, !P0 ;  /* 0x00000001ff476807 */ /* 0x004fe60004000000 */
[----:B------:R-:W-:Y:S05]  /*7090*/  @!P6 BRA `(.L_x_116) ;  /* 0x000000000074e947 */ /* 0x000fea0003800000 */
[----:B------:R-:W-:Y:S01]  /*70a0*/  ISETP.NE.AND P1, PT, R99, RZ, PT ;  /* 0x000000ff6300720c */ /* 0x000fe20003f25270 */
[----:B------:R-:W-:Y:S01]  /*70b0*/  BSSY B0, `(.L_x_117) ;  /* 0x0000009000007945 */ /* 0x000fe20003800000 */
[----:B------:R-:W-:Y:S11]  /*70c0*/  ISETP.NE.AND P0, PT, R71, RZ, PT ;  /* 0x000000ff4700720c */ /* 0x000ff60003f05270 */
[----:B------:R-:W-:Y:S05]  /*70d0*/  @P1 IMAD R0, R93, 0x1000, R84 ;  /* 0x000010005d001824 */ /* 0x000fea00078e0254 */
[----:B------:R-:W-:Y:S05]  /*70e0*/  @P1 IADD3 R3, PT, PT, R0, UR44, RZ ;  /* 0x0000002c00031c10 */ /* 0x000fea000fffe0ff */
[----:B------:R-:W-:Y:S01]  /*70f0*/  @P1 IMAD.IADD R3, R3, 0x1, R108 ;  /* 0x0000000103031824 */ /* 0x000fe200078e026c */
[----:B------:R-:W-:Y:S06]  /*7100*/  @P0 BRA `(.L_x_118) ;  /* 0x00000000000c0947 */ /* 0x000fec0003800000 */
[----:B------:R-:W-:Y:S04]  /*7110*/  SHF.L.U32 R2, R92, 0x1f, RZ ;  /* 0x0000001f5c027819 */ /* 0x000fe800000006ff */
[----:B------:R-:W2:Y:S02]  /*7120*/  SYNCS.PHASECHK.TRANS64.TRYWAIT P0, [R109+URZ+0x50], R2 ;  /* 0x000050026d0075a7 */ /* 0x000ea400080011ff */
[----:B--2---:R-:W-:Y:S05]  /*7130*/  @!P0 BRA `(.L_x_119) ;  /* 0x0000001800288947 */ /* 0x004fea0003800000 */
.L_x_118:
[----:B------:R-:W-:Y:S05]  /*7140*/  BSYNC B0 ;  /* 0x0000000000007941 */ /* 0x000fea0003800000 */
.L_x_117:
[----:B------:R-:W-:Y:S01]  /*7150*/  ISETP.NE.AND P0, PT, R99, RZ, PT ;  /* 0x000000ff6300720c */ /* 0x000fe20003f05270 */
[----:B--2---:R-:W-:Y:S02]  /*7160*/  VIADD R109, R109, 0x60 ;  /* 0x000000606d6d7836 */ /* 0x004fe40000000000 */
[----:B------:R-:W-:Y:S02]  /*7170*/  IMAD.U32 R2, RZ, RZ, UR46 ;  /* 0x0000002eff027e24 */ /* 0x000fe4000f8e00ff */
[----:B------:R-:W-:Y:S03]  /*7180*/  VIADD R93, R93, 0x1 ;  /* 0x000000015d5d7836 */ /* 0x000fe60000000000 */
[----:B------:R-:W-:Y:S05]  /*7190*/  PRMT R2, R2, 0x654, R109 ;  /* 0x0000065402027816 */ /* 0x000fea000000006d */
[----:B------:R2:W3:Y:S04]  /*71a0*/  @P0 LDS.128 R72, [R0+UR44+0x200] ;  /* 0x0002002c00480984 */ /* 0x0004e80008000c00 */
[----:B------:R2:W4:Y:S01]  /*71b0*/  @P0 LDS.128 R76, [R3+0x200] ;  /* 0x00020000034c0984 */ /* 0x0005220000000c00 */
        /* <DEDUP_REMOVED lines=11> */
.L_x_116:
[----:B------:R-:W-:Y:S05]  /*7270*/  BSYNC B1 ;  /* 0x0000000000017941 */ /* 0x000fea0003800000 */
.L_x_115:
[----:B--2---:R-:W-:Y:S05]  /*7280*/  VIADD R0, R39, 0x20 ;  /* 0x0000002027007836 */ /* 0x004fea0000000000 */
[----:B------:R-:W-:Y:S04]  /*7290*/  SHF.R.U32.HI R0, RZ, 0x15, R0 ;  /* 0x00000015ff007819 */ /* 0x000fe80000011600 */
[----:B------:R-:W-:Y:S11]  /*72a0*/  LOP3.LUT P0, RZ, R0, 0x3, R87, 0x48, !PT ;  /* 0x0000000300ff7812 */ /* 0x000ff60007804857 */
[----:B------:R-:W-:Y:S02]  /*72b0*/  @!UPT UIADD3 URZ, UPT, UPT, URZ, URZ, URZ ;  /* 0x000000fffffff290 */ /* 0x000fe4000fffe0ff */
[----:B------:R-:W-:Y:S05]  /*72c0*/  @!P0 BRA `(.L_x_120) ;  /* 0x0000000000408947 */ /* 0x000fea0003800000 */
[----:B------:R-:W2:Y:S01]  /*72d0*/  LDCU.64 UR8, c[0x4][0x70] ;  /* 0x01000e00ff0877ac */ /* 0x000ea20008000a00 */
[----:B------:R-:W-:Y:S01]  /*72e0*/  MOV R3, 0x0 ;  /* 0x0000000000037802 */ /* 0x000fe20000000f00 */
[----:B------:R-:W-:Y:S02]  /*72f0*/  HFMA2 R12, -RZ, RZ, 0, 5.9604644775390625e-08 ;  /* 0x00000001ff0c7431 */ /* 0x000fe400000001ff */
[----:B------:R-:W-:Y:S02]  /*7300*/  IMAD.MOV.U32 R8, RZ, RZ, 0x192 ;  /* 0x00000192ff087424 */ /* 0x000fe400078e00ff */
[----:B------:R-:W-:Y:S01]  /*7310*/  IMAD.MOV.U32 R13, RZ, RZ, RZ ;  /* 0x000000ffff0d7224 */ /* 0x000fe200078e00ff */
[----:B------:R-:W5:Y:S01]  /*7320*/  LDCU.64 UR6, c[0x4][0x78] ;  /* 0x01000f00ff0677ac */ /* 0x000f620008000a00 */
[----:B------:R-:W1:Y:S01]  /*7330*/  LDC.64 R2, c[0x4][R3] ;  /* 0x0100000003027b82 */ /* 0x000e620000000a00 */
[----:B------:R-:W3:Y:S01]  /*7340*/  LDCU.64 UR4, c[0x4][0x10] ;  /* 0x01000200ff0477ac */ /* 0x000ee20008000a00 */
[----:B--2---:R-:W-:Y:S01]  /*7350*/  MOV R5, UR9 ;  /* 0x0000000900057c02 */ /* 0x004fe20008000f00 */
[----:B------:R-:W-:Y:S01]  /*7360*/  IMAD.U32 R4, RZ, RZ, UR8 ;  /* 0x00000008ff047e24 */ /* 0x000fe2000f8e00ff */
[----:B-----5:R-:W-:Y:S01]  /*7370*/  MOV R7, UR7 ;  /* 0x0000000700077c02 */ /* 0x020fe20008000f00 */
[----:B------:R-:W-:Y:S01]  /*7380*/  IMAD.U32 R6, RZ, RZ, UR6 ;  /* 0x00000006ff067e24 */ /* 0x000fe2000f8e00ff */
[----:B---3--:R-:W-:Y:S01]  /*7390*/  MOV R11, UR5 ;  /* 0x00000005000b7c02 */ /* 0x008fe20008000f00 */
[----:B------:R-:W-:Y:S02]  /*73a0*/  IMAD.U32 R10, RZ, RZ, UR4 ;  /* 0x00000004ff0a7e24 */ /* 0x000fe4000f8e00ff */
[----:B------:R-:W-:Y:S07]  /*73b0*/  LEPC R20, `(.L_x_120) ;  /* 0x000000001014794e */ /* 0x000fee0000000000 */
[----:B-1--4-:R-:W-:Y:S05]  /*73c0*/  CALL.ABS.NOINC R2 ;  /* 0x0000000002007343 */ /* 0x012fea0003c00000 */
.L_x_120:
[----:B------:R-:W-:Y:S01]  /*73d0*/  ISETP.NE.AND P0, PT, R97, RZ, PT ;  /* 0x000000ff6100720c */ /* 0x000fe20003f05270 */
[----:B------:R-:W-:Y:S05]  /*73e0*/  WARPSYNC.ALL ;  /* 0x0000000000007948 */ /* 0x000fea0003800000 */
[----:B------:R-:W-:Y:S01]  /*73f0*/  R2UR UR4, R39 ;  /* 0x00000000270472ca */ /* 0x000fe200000e0000 */
[----:B------:R-:W-:Y:S01]  /*7400*/  BSSY.RECONVERGENT B0, `(.L_x_121) ;  /* 0x00000a0000007945 */ /* 0x000fe20003800200 */
[-C--:B---3--:R-:W-:Y:S02]  /*7410*/  F2FP.F16.E4M3.UNPACK_B R42, R72.reuse ;  /* 0x00000048ff2a723e */ /* 0x088fe400020006ff */
[----:B------:R-:W-:Y:S02]  /*7420*/  F2FP.F16.E4M3.UNPACK_B R72, R72.H1 ;  /* 0x00000048ff48723e */ /* 0x000fe400030006ff */
[-C--:B------:R-:W-:Y:S01]  /*7430*/  F2FP.F16.E4M3.UNPACK_B R46, R73.reuse ;  /* 0x00000049ff2e723e */ /* 0x080fe200020006ff */
[--C-:B------:R-:W-:Y:S01]  /*7440*/  HADD2.F32 R40, -RZ, R42.reuse.H0_H0 ;  /* 0x2000002aff287230 */ /* 0x100fe20000004100 */
[----:B------:R-:W-:Y:S01]  /*7450*/  F2FP.F16.E4M3.UNPACK_B R73, R73.H1 ;  /* 0x00000049ff49723e */ /* 0x000fe200030006ff */
[----:B------:R-:W-:Y:S01]  /*7460*/  HADD2.F32 R42, -RZ, R42.H1_H1 ;  /* 0x3000002aff2a7230 */ /* 0x000fe20000004100 */
[-C--:B------:R-:W-:Y:S01]  /*7470*/  F2FP.F16.E4M3.UNPACK_B R50, R74.reuse ;  /* 0x0000004aff32723e */ /* 0x080fe200020006ff */
[----:B------:R-:W-:Y:S01]  /*7480*/  HADD2.F32 R43, -RZ, R72.H0_H0 ;  /* 0x20000048ff2b7230 */ /* 0x000fe20000004100 */
[----:B------:R-:W-:Y:S01]  /*7490*/  F2FP.F16.E4M3.UNPACK_B R74, R74.H1 ;  /* 0x0000004aff4a723e */ /* 0x000fe200030006ff */
[----:B------:R-:W2:Y:S01]  /*74a0*/  LDTM.x32 R4, tmem[UR4+0x20] ;  /* 0x00002004000479ee */ /* 0x000ea200082c0000 */
[----:B------:R-:W-:Y:S01]  /*74b0*/  NOP ;  /* 0x0000000000007918 */ /* 0x000fe20000000000 */
[----:B------:R-:W-:Y:S01]  /*74c0*/  IADD3 R90, PT, PT, R90, 0xc0, RZ ;  /* 0x000000c05a5a7810 */ /* 0x000fe20007ffe0ff */
[--C-:B------:R-:W-:Y:S01]  /*74d0*/  HADD2.F32 R45, -RZ, R46.reuse.H0_H0 ;  /* 0x2000002eff2d7230 */ /* 0x100fe20000004100 */
[----:B------:R-:W-:Y:S01]  /*74e0*/  F2FP.F16.E4M3.UNPACK_B R54, R75 ;  /* 0x0000004bff36723e */ /* 0x000fe200020006ff */
[----:B------:R-:W-:Y:S01]  /*74f0*/  HADD2.F32 R46, -RZ, R46.H1_H1 ;  /* 0x3000002eff2e7230 */ /* 0x000fe20000004100 */
[----:B------:R-:W-:Y:S01]  /*7500*/  LOP3.LUT R90, R90, 0xfefffff8, RZ, 0xc0, !PT ;  /* 0xfefffff85a5a7812 */ /* 0x000fe200078ec0ff */
[--C-:B------:R-:W-:Y:S01]  /*7510*/  HADD2.F32 R49, -RZ, R50.reuse.H0_H0 ;  /* 0x20000032ff317230 */ /* 0x100fe20000004100 */
[----:B----4-:R-:W-:Y:S01]  /*7520*/  F2FP.F16.E4M3.UNPACK_B R58, R76 ;  /* 0x0000004cff3a723e */ /* 0x010fe200020006ff */
[----:B------:R-:W-:Y:S01]  /*7530*/  HADD2.F32 R50, -RZ, R50.H1_H1 ;  /* 0x30000032ff327230 */ /* 0x000fe20000004100 */
[----:B--2---:R2:W-:Y:S01]  /*7540*/  SYNCS.ARRIVE.TRANS64.RED.A1T0 RZ, [R90+URZ], RZ ;  /* 0x000000ff5aff79a7 */ /* 0x0045e200081004ff */
[--C-:B------:R-:W-:Y:S01]  /*7550*/  HADD2.F32 R53, -RZ, R54.reuse.H0_H0 ;  /* 0x20000036ff357230 */ /* 0x100fe20000004100 */
[----:B------:R-:W-:Y:S01]  /*7560*/  F2FP.F16.E4M3.UNPACK_B R62, R77 ;  /* 0x0000004dff3e723e */ /* 0x000fe200020006ff */
[----:B------:R-:W-:Y:S01]  /*7570*/  HADD2.F32 R54, -RZ, R54.H1_H1 ;  /* 0x30000036ff367230 */ /* 0x000fe20000004100 */
[----:B------:R-:W-:Y:S01]  /*7580*/  F2FP.F16.E4M3.UNPACK_B R66, R78 ;  /* 0x0000004eff42723e */ /* 0x000fe200020006ff */
[--C-:B------:R-:W-:Y:S01]  /*7590*/  HADD2.F32 R57, -RZ, R58.reuse.H0_H0 ;  /* 0x2000003aff397230 */ /* 0x100fe20000004100 */
[----:B------:R-:W-:Y:S01]  /*75a0*/  F2FP.F16.E4M3.UNPACK_B R70, R79 ;  /* 0x0000004fff46723e */ /* 0x000fe200020006ff */
[----:B------:R-:W-:Y:S01]  /*75b0*/  HADD2.F32 R58, -RZ, R58.H1_H1 ;  /* 0x3000003aff3a7230 */ /* 0x000fe20000004100 */
[----:B------:R-:W-:Y:S01]  /*75c0*/  F2FP.F16.E4M3.UNPACK_B R75, R75.H1 ;  /* 0x0000004bff4b723e */ /* 0x000fe200030006ff */
[--C-:B------:R-:W-:Y:S01]  /*75d0*/  HADD2.F32 R61, -RZ, R62.reuse.H0_H0 ;  /* 0x2000003eff3d7230 */ /* 0x100fe20000004100 */
[----:B------:R-:W-:Y:S01]  /*75e0*/  F2FP.F16.E4M3.UNPACK_B R76, R76.H1 ;  /* 0x0000004cff4c723e */ /* 0x000fe200030006ff */
[----:B------:R-:W-:Y:S01]  /*75f0*/  HADD2.F32 R63, -RZ, R62.H1_H1 ;  /* 0x3000003eff3f7230 */ /* 0x000fe20000004100 */
[----:B------:R-:W-:Y:S01]  /*7600*/  F2FP.F16.E4M3.UNPACK_B R77, R77.H1 ;  /* 0x0000004dff4d723e */ /* 0x000fe200030006ff */
[--C-:B------:R-:W-:Y:S02]  /*7610*/  HADD2.F32 R65, -RZ, R66.reuse.H0_H0 ;  /* 0x20000042ff417230 */ /* 0x100fe40000004100 */
[C---:B------:R-:W-:Y:S01]  /*7620*/  FMUL R4, R38.reuse, R4 ;  /* 0x0000000426047220 */ /* 0x040fe20000400000 */
        /* <DEDUP_REMOVED lines=16> */
[--C-:B------:R-:W-:Y:S02]  /*7730*/  HADD2.F32 R69, -RZ, R70.reuse.H0_H0 ;  /* 0x20000046ff457230 */ /* 0x100fe40000004100 */
[C---:B------:R-:W-:Y:S01]  /*7740*/  FMUL R28, R38.reuse, R32 ;  /* 0x00000020261c7220 */ /* 0x040fe20000400000 */
[----:B------:R-:W-:Y:S02]  /*7750*/  HADD2.F32 R70, -RZ, R70.H1_H1 ;  /* 0x30000046ff467230 */ /* 0x000fe40000004100 */
[C---:B------:R-:W-:Y:S01]  /*7760*/  FMUL R29, R38.reuse, R33 ;  /* 0x00000021261d7220 */ /* 0x040fe20000400000 */
[----:B------:R-:W-:Y:S02]  /*7770*/  HADD2.F32 R44, -RZ, R72.H1_H1 ;  /* 0x30000048ff2c7230 */ /* 0x000fe40000004100 */
[C---:B------:R-:W-:Y:S01]  /*7780*/  FMUL R6, R38.reuse, R6 ;  /* 0x0000000626067220 */ /* 0x040fe20000400000 */
[C---:B------:R-:W-:Y:S01]  /*7790*/  FMUL R7, R38.reuse, R7 ;  /* 0x0000000726077220 */ /* 0x040fe20000400000 */
[--C-:B------:R-:W-:Y:S02]  /*77a0*/  HADD2.F32 R47, -RZ, R73.reuse.H0_H0 ;  /* 0x20000049ff2f7230 */ /* 0x100fe40000004100 */
[C---:B------:R-:W-:Y:S01]  /*77b0*/  FMUL R10, R38.reuse, R10 ;  /* 0x0000000a260a7220 */ /* 0x040fe20000400000 */
[C---:B------:R-:W-:Y:S01]  /*77c0*/  FFMA R6, R41.reuse, R43, R6 ;  /* 0x0000002b29067223 */ /* 0x040fe20000000006 */
[----:B------:R-:W-:Y:S02]  /*77d0*/  HADD2.F32 R48, -RZ, R73.H1_H1 ;  /* 0x30000049ff307230 */ /* 0x000fe40000004100 */
[C---:B------:R-:W-:Y:S01]  /*77e0*/  FFMA R7, R41.reuse, R44, R7 ;  /* 0x0000002c29077223 */ /* 0x040fe20000000007 */
[C---:B------:R-:W-:Y:S01]  /*77f0*/  FFMA R8, R41.reuse, R45, R8 ;  /* 0x0000002d29087223 */ /* 0x040fe20000000008 */
[C---:B------:R-:W-:Y:S01]  /*7800*/  FFMA R9, R41.reuse, R46, R9 ;  /* 0x0000002e29097223 */ /* 0x040fe20000000009 */
[----:B------:R-:W-:Y:S01]  /*7810*/  FFMA R10, R41, R47, R10 ;  /* 0x0000002f290a7223 */ /* 0x000fe2000000000a */
[C---:B------:R-:W-:Y:S01]  /*7820*/  FMUL R11, R38.reuse, R11 ;  /* 0x0000000b260b7220 */ /* 0x040fe20000400000 */
[----:B------:R-:W-:Y:S01]  /*7830*/  F2FP.F16.E4M3.UNPACK_B R78, R78.H1 ;  /* 0x0000004eff4e723e */ /* 0x000fe200030006ff */
[--C-:B------:R-:W-:Y:S01]  /*7840*/  HADD2.F32 R51, -RZ, R74.reuse.H0_H0 ;  /* 0x2000004aff337230 */ /* 0x100fe20000004100 */
[----:B-1----:R-:W-:Y:S01]  /*7850*/  F2FP.SATFINITE.E4M3.F32.PACK_AB_MERGE_C R100, R7, R6, RZ ;  /* 0x000000060764723e */ /* 0x002fe200048070ff */
[C---:B------:R-:W-:Y:S01]  /*7860*/  FFMA R11, R41.reuse, R48, R11 ;  /* 0x00000030290b7223 */ /* 0x040fe2000000000b */
[C---:B------:R-:W-:Y:S01]  /*7870*/  FFMA R12, R41.reuse, R49, R12 ;  /* 0x00000031290c7223 */ /* 0x040fe2000000000c */
[----:B------:R-:W-:Y:S01]  /*7880*/  FFMA R13, R41, R50, R13 ;  /* 0x00000032290d7223 */ /* 0x000fe2000000000d */
[----:B------:R-:W-:Y:S01]  /*7890*/  F2FP.SATFINITE.E4M3.F32.PACK_AB_MERGE_C R100, R5, R4, R100 ;  /* 0x000000040564723e */ /* 0x000fe20004807064 */
[----:B------:R-:W-:Y:S01]  /*78a0*/  HADD2.F32 R52, -RZ, R74.H1_H1 ;  /* 0x3000004aff347230 */ /* 0x000fe20000004100 */
[----:B------:R-:W-:Y:S01]  /*78b0*/  F2FP.SATFINITE.E4M3.F32.PACK_AB_MERGE_C R101, R11, R10, RZ ;  /* 0x0000000a0b65723e */ /* 0x000fe200048070ff */
[C---:B------:R-:W-:Y:S01]  /*78c0*/  FMUL R14, R38.reuse, R14 ;  /* 0x0000000e260e7220 */ /* 0x040fe20000400000 */
[C---:B------:R-:W-:Y:S01]  /*78d0*/  FMUL R15, R38.reuse, R15 ;  /* 0x0000000f260f7220 */ /* 0x040fe20000400000 */
[--C-:B------:R-:W-:Y:S01]  /*78e0*/  HADD2.F32 R55, -RZ, R75.reuse.H0_H0 ;  /* 0x2000004bff377230 */ /* 0x100fe20000004100 */
[----:B------:R-:W-:Y:S01]  /*78f0*/  F2FP.SATFINITE.E4M3.F32.PACK_AB_MERGE_C R101, R9, R8, R101 ;  /* 0x000000080965723e */ /* 0x000fe20004807065 */
[C---:B------:R-:W-:Y:S01]  /*7900*/  FFMA R14, R41.reuse, R51, R14 ;  /* 0x00000033290e7223 */ /* 0x040fe2000000000e */
[C---:B------:R-:W-:Y:S01]  /*7910*/  FFMA R15, R41.reuse, R52, R15 ;  /* 0x00000034290f7223 */ /* 0x040fe2000000000f */
[C---:B------:R-:W-:Y:S01]  /*7920*/  FFMA R16, R41.reuse, R53, R16 ;  /* 0x0000003529107223 */ /* 0x040fe20000000010 */
[C---:B------:R-:W-:Y:S01]  /*7930*/  FFMA R17, R41.reuse, R54, R17 ;  /* 0x0000003629117223 */ /* 0x040fe20000000011 */
        /* <DEDUP_REMOVED lines=15> */
[C---:B------:R-:W-:Y:S01]  /*7a30*/  FFMA R23, R41.reuse, R60, R23 ;  /* 0x0000003c29177223 */ /* 0x040fe20000000017 */
[C---:B------:R-:W-:Y:S01]  /*7a40*/  FMUL R27, R38.reuse, R27 ;  /* 0x0000001b261b7220 */ /* 0x040fe20000400000 */
[C---:B------:R-:W-:Y:S01]  /*7a50*/  FFMA R0, R41.reuse, R61, R0 ;  /* 0x0000003d29007223 */ /* 0x040fe20000000000 */
[----:B------:R-:W-:Y:S01]  /*7a60*/  F2FP.F16.E4M3.UNPACK_B R79, R79.H1 ;  /* 0x0000004fff4f723e */ /* 0x000fe200030006ff */
        /* <DEDUP_REMOVED lines=16> */
[----:B------:R-:W-:Y:S01]  /*7b70*/  FFMA R28, R41, R69, R28 ;  /* 0x00000045291c7223 */ /* 0x000fe2000000001c */
[----:B------:R-:W-:Y:S01]  /*7b80*/  F2FP.SATFINITE.E4M3.F32.PACK_AB_MERGE_C R103, R19, R18, RZ ;  /* 0x000000121367723e */ /* 0x000fe200048070ff */
        /* <DEDUP_REMOVED lines=14> */
[----:B--2---:R-:W-:Y:S03]  /*7c70*/  IADD3 R90, PT, PT, R36, 0x1, RZ ;  /* 0x00000001245a7810 */ /* 0x004fe60007ffe0ff */
        /* <DEDUP_REMOVED lines=10> */
[----:B------:R-:W-:Y:S02]  /*7d20*/  UIADD3 UR13, UPT, UPT, UR49, 0x20, URZ ;  /* 0x00000020310d7890 */ /* 0x000fe4000fffe0ff */
[----:B------:R-:W-:Y:S01]  /*7d30*/  UIADD3 UR12, UPT, UPT, UR44, 0x3200, URZ ;  /* 0x000032002c0c7890 */ /* 0x000fe2000fffe0ff */
[----:B------:R-:W-:Y:S01]  /*7d40*/  UMOV UR14, UR50 ;  /* 0x00000032000e7c82 */ /* 0x000fe20008000000 */
[----:B------:R-:W-:Y:S01]  /*7d50*/  UMOV UR15, UR36 ;  /* 0x00000024000f7c82 */ /* 0x000fe20008000000 */
[----:B------:R-:W-:Y:S02]  /*7d60*/  UIADD3 UR9, UPT, UPT, UR49, 0x60, URZ ;  /* 0x0000006031097890 */ /* 0x000fe4000fffe0ff */
[----:B------:R-:W-:Y:S01]  /*7d70*/  UIADD3 UR8, UPT, UPT, UR44, 0x3a00, URZ ;  /* 0x00003a002c087890 */ /* 0x000fe2000fffe0ff */
[----:B------:R-:W-:Y:S01]  /*7d80*/  UMOV UR10, UR50 ;  /* 0x00000032000a7c82 */ /* 0x000fe20008000000 */
[----:B------:R-:W-:Y:S01]  /*7d90*/  UMOV UR11, UR36 ;  /* 0x00000024000b7c82 */ /* 0x000fe20008000000 */
[----:B--2---:R-:W-:Y:S04]  /*7da0*/  UIADD3 UR4, UP0, UPT, UR6, 0x680, URZ ;  /* 0x0000068006047890 */ /* 0x004fe8000ff1e0ff */
[----:B------:R-:W-:Y:S09]  /*7db0*/  UIADD3.X UR5, UPT, UPT, URZ, UR7, URZ, UP0, !UPT ;  /* 0x00000007ff057290 */ /* 0x000ff200087fe4ff */
[----:B------:R2:W-:Y:S01]  /*7dc0*/  UTMASTG.3D [UR12], [UR4] ;  /* 0x0000000c040073b5 */ /* 0x0005e20008010000 */
[----:B------:R2:W-:Y:S01]  /*7dd0*/  UTMASTG.3D [UR8], [UR4] ;  /* 0x00000008040073b5 */ /* 0x0005e20008010000 */
[----:B------:R0:W-:Y:S01]  /*7de0*/  UTMACMDFLUSH ;  /* 0x00000000000079b7 */ /* 0x0001e20000000000 */
[----:B--2---:R-:W-:Y:S04]  /*7df0*/  DEPBAR.LE SB0, 0x1 ;  /* 0x000080400000791a */ /* 0x004fe80000000000 */
.L_x_122:
[----:B------:R-:W-:Y:S05]  /*7e00*/  BSYNC.RECONVERGENT B0 ;  /* 0x0000000000007941 */ /* 0x000fea0003800200 */
.L_x_121:
[----:B------:R-:W-:Y:S01]  /*7e10*/  R2UR UR4, R88 ;  /* 0x00000000580472ca */ /* 0x000fe200000e0000 */
[----:B------:R-:W-:Y:S01]  /*7e20*/  BAR.SYNC.DEFER_BLOCKING 0x1, 0x80 ;  /* 0x0042000000007b1d */ /* 0x000fe20000010000 */
[----:B------:R-:W-:Y:S01]  /*7e30*/  ISETP.NE.AND P0, PT, R91, 0x2, PT ;  /* 0x000000025b00780c */ /* 0x000fe20003f05270 */
[----:B------:R-:W-:Y:S01]  /*7e40*/  UISETP.NE.AND UP0, UPT, UR45, URZ, UPT ;  /* 0x000000ff2d00728c */ /* 0x000fe2000bf05270 */
[----:B------:R-:W-:Y:S01]  /*7e50*/  ISETP.NE.AND P1, PT, R90, 0x4, PT ;  /* 0x000000045a00780c */ /* 0x000fe20003f25270 */
[----:B------:R-:W-:Y:S01]  /*7e60*/  UIADD3 UR24, UPT, UPT, UR37, UR63, URZ ;  /* 0x0000003f25187290 */ /* 0x000fe2000fffe0ff */
[----:B------:R-:W-:Y:S02]  /*7e70*/  SEL R3, RZ, 0x1, P0 ;  /* 0x00000001ff037807 */ /* 0x000fe40000000000 */
[----:B------:R-:W-:Y:S02]  /*7e80*/  SEL R0, RZ, 0x1, P1 ;  /* 0x00000001ff007807 */ /* 0x000fe40000800000 */
[----:B------:R-:W-:Y:S02]  /*7e90*/  LOP3.LUT R94, R94, R3, RZ, 0x3c, !PT ;  /* 0x000000035e5e7212 */ /* 0x000fe400078e3cff */
[----:B------:R-:W-:Y:S01]  /*7ea0*/  LOP3.LUT R95, R95, R0, RZ, 0x3c, !PT ;  /* 0x000000005f5f7212 */ /* 0x000fe200078e3cff */
[----:B------:R-:W-:Y:S01]  /*7eb0*/  UIADD3 UR20, UPT, UPT, UR38, UR4, URZ ;  /* 0x0000000426147290 */ /* 0x000fe2000fffe0ff */
[----:B------:R-:W-:Y:S02]  /*7ec0*/  SEL R91, R91, RZ, P0 ;  /* 0x000000ff5b5b7207 */ /* 0x000fe40000000000 */
[----:B------:R-:W-:Y:S01]  /*7ed0*/  SEL R36, R90, RZ, P1 ;  /* 0x000000ff5a247207 */ /* 0x000fe20000800000 */
[----:B------:R-:W-:Y:S01]  /*7ee0*/  UMOV UR36, UR59 ;  /* 0x0000003b00247c82 */ /* 0x000fe20008000000 */
[----:B------:R-:W-:Y:S07]  /*7ef0*/  BRA.U UP0, `(.L_x_123) ;  /* 0xffffffd500787547 */ /* 0x000fee000b83ffff */
[----:B------:R-:W-:Y:S05]  /*7f00*/  EXIT ;  /* 0x000000000000794d */ /* 0x000fea0003800000 */
.L_x_24:
[----:B--2---:R2:W3:Y:S02]  /*7f10*/  SYNCS.PHASECHK.TRANS64.TRYWAIT P0, [R3+URZ+0xf0], R2 ;  /* 0x0000f002030075a7 */ /* 0x0044e400080011ff */
[----:B---3--:R-:W-:Y:S05]  /*7f20*/  @!P0 NANOSLEEP.SYNCS 0x989680 ;  /* 0x009896800000895d */ /* 0x008fea0003900000 */
[----:B------:R-:W3:Y:S02]  /*7f30*/  @!P0 SYNCS.PHASECHK.TRANS64 P0, [R3+URZ+0xf0], R2 ;  /* 0x0000f002030085a7 */ /* 0x000ee400080010ff */
[----:B---3--:R-:W-:Y:S05]  /*7f40*/  @!P0 BRA `(.L_x_24) ;  /* 0xfffffffc00f08947 */ /* 0x008fea000383ffff */
[----:B------:R-:W-:Y:S05]  /*7f50*/  BRA `(.L_x_124) ;  /* 0xffffff9800a87947 */ /* 0x000fea000383ffff */
.L_x_27:
[----:B-1----:R-:W-:-:S07]  /*7f60*/  MOV R0, UR33 ;  /* 0x0000002100007c02 */ /* 0x002fce0008000f00 */
.L_x_125:
[----:B-1----:R1:W2:Y:S02]  /*7f70*/  SYNCS.PHASECHK.TRANS64.TRYWAIT P0, [R0+URZ+0x28], R3 ;  /* 0x00002803000075a7 */ /* 0x0022a400080011ff */
[----:B--2---:R-:W-:Y:S05]  /*7f80*/  @!P0 NANOSLEEP.SYNCS 0x989680 ;  /* 0x009896800000895d */ /* 0x004fea0003900000 */
[----:B------:R-:W2:Y:S02]  /*7f90*/  @!P0 SYNCS.PHASECHK.TRANS64 P0, [R0+URZ+0x28], R3 ;  /* 0x00002803000085a7 */ /* 0x000ea400080010ff */
[----:B--2---:R-:W-:Y:S05]  /*7fa0*/  @!P0 BRA `(.L_x_125) ;  /* 0xfffffffc00f08947 */ /* 0x004fea000383ffff */
[----:B------:R-:W-:Y:S05]  /*7fb0*/  BRA `(.L_x_26) ;  /* 0xffffff9c00007947 */ /* 0x000fea000383ffff */
.L_x_34:
[----:B-1----:R-:W-:-:S07]  /*7fc0*/  MOV R0, UR17 ;  /* 0x0000001100007c02 */ /* 0x002fce0008000f00 */
.L_x_126:
[----:B-1----:R1:W2:Y:S02]  /*7fd0*/  SYNCS.PHASECHK.TRANS64.TRYWAIT P0, [R0+URZ+0x28], R3 ;  /* 0x00002803000075a7 */ /* 0x0022a400080011ff */
[----:B--2---:R-:W-:Y:S05]  /*7fe0*/  @!P0 NANOSLEEP.SYNCS 0x989680 ;  /* 0x009896800000895d */ /* 0x004fea0003900000 */
[----:B------:R-:W2:Y:S02]  /*7ff0*/  @!P0 SYNCS.PHASECHK.TRANS64 P0, [R0+URZ+0x28], R3 ;  /* 0x00002803000085a7 */ /* 0x000ea400080010ff */
[----:B--2---:R-:W-:Y:S05]  /*8000*/  @!P0 BRA `(.L_x_126) ;  /* 0xfffffffc00f08947 */ /* 0x004fea000383ffff */
[----:B------:R-:W-:Y:S05]  /*8010*/  BRA `(.L_x_33) ;  /* 0xffffff9c00c07947 */ /* 0x000fea000383ffff */
.L_x_39:
[----:B-1----:R1:W2:Y:S02]  /*8020*/  SYNCS.PHASECHK.TRANS64.TRYWAIT P0, [R3+URZ+0x80], R0 ;  /* 0x00008000030075a7 */ /* 0x0022a400080011ff */
[----:B--2---:R-:W-:Y:S05]  /*8030*/  @!P0 NANOSLEEP.SYNCS 0x989680 ;  /* 0x009896800000895d */ /* 0x004fea0003900000 */
[----:B------:R-:W2:Y:S02]  /*8040*/  @!P0 SYNCS.PHASECHK.TRANS64 P0, [R3+URZ+0x80], R0 ;  /* 0x00008000030085a7 */ /* 0x000ea400080010ff */
[----:B--2---:R-:W-:Y:S05]  /*8050*/  @!P0 BRA `(.L_x_39) ;  /* 0xfffffffc00f08947 */ /* 0x004fea000383ffff */
[----:B------:R-:W-:Y:S05]  /*8060*/  BRA `(.L_x_127) ;  /* 0xffffffa000687947 */ /* 0x000fea000383ffff */
.L_x_43:
[----:B-1----:R-:W-:-:S07]  /*8070*/  MOV R0, UR4 ;  /* 0x0000000400007c02 */ /* 0x002fce0008000f00 */
.L_x_128:
[----:B-1----:R1:W2:Y:S02]  /*8080*/  SYNCS.PHASECHK.TRANS64.TRYWAIT P0, [R0+URZ], R3 ;  /* 0x00000003000075a7 */ /* 0x0022a400080011ff */
[----:B--2---:R-:W-:Y:S05]  /*8090*/  @!P0 NANOSLEEP.SYNCS 0x989680 ;  /* 0x009896800000895d */ /* 0x004fea0003900000 */
[----:B------:R-:W2:Y:S02]  /*80a0*/  @!P0 SYNCS.PHASECHK.TRANS64 P0, [R0+URZ], R3 ;  /* 0x00000003000085a7 */ /* 0x000ea400080010ff */
[----:B--2---:R-:W-:Y:S05]  /*80b0*/  @!P0 BRA `(.L_x_128) ;  /* 0xfffffffc00f08947 */ /* 0x004fea000383ffff */
[----:B------:R-:W-:Y:S05]  /*80c0*/  BRA `(.L_x_129) ;  /* 0xffffffa800107947 */ /* 0x000fea000383ffff */
.L_x_44:
[----:B------:R-:W-:-:S07]  /*80d0*/  MOV R0, UR5 ;  /* 0x0000000500007c02 */ /* 0x000fce0008000f00 */
.L_x_130:
[----:B-1----:R1:W2:Y:S02]  /*80e0*/  SYNCS.PHASECHK.TRANS64.TRYWAIT P0, [R0+URZ], R3 ;  /* 0x00000003000075a7 */ /* 0x0022a400080011ff */
[----:B--2---:R-:W-:Y:S05]  /*80f0*/  @!P0 NANOSLEEP.SYNCS 0x989680 ;  /* 0x009896800000895d */ /* 0x004fea0003900000 */
[----:B------:R-:W2:Y:S02]  /*8100*/  @!P0 SYNCS.PHASECHK.TRANS64 P0, [R0+URZ], R3 ;  /* 0x00000003000085a7 */ /* 0x000ea400080010ff */
[----:B--2---:R-:W-:Y:S05]  /*8110*/  @!P0 BRA `(.L_x_130) ;  /* 0xfffffffc00f08947 */ /* 0x004fea000383ffff */
[----:B------:R-:W-:Y:S05]  /*8120*/  BRA `(.L_x_131) ;  /* 0xffffffa8001c7947 */ /* 0x000fea000383ffff */
.L_x_45:
[----:B------:R-:W-:-:S07]  /*8130*/  MOV R0, UR5 ;  /* 0x0000000500007c02 */ /* 0x000fce0008000f00 */
.L_x_132:
[----:B-1----:R1:W2:Y:S02]  /*8140*/  SYNCS.PHASECHK.TRANS64.TRYWAIT P0, [R0+URZ], R3 ;  /* 0x00000003000075a7 */ /* 0x0022a400080011ff */
[----:B--2---:R-:W-:Y:S05]  /*8150*/  @!P0 NANOSLEEP.SYNCS 0x989680 ;  /* 0x009896800000895d */ /* 0x004fea0003900000 */
[----:B------:R-:W2:Y:S02]  /*8160*/  @!P0 SYNCS.PHASECHK.TRANS64 P0, [R0+URZ], R3 ;  /* 0x00000003000085a7 */ /* 0x000ea400080010ff */
[----:B--2---:R-:W-:Y:S05]  /*8170*/  @!P0 BRA `(.L_x_132) ;  /* 0xfffffffc00f08947 */ /* 0x004fea000383ffff */
[----:B------:R-:W-:Y:S05]  /*8180*/  BRA `(.L_x_133) ;  /* 0xffffffa800287947 */ /* 0x000fea000383ffff */
.L_x_46:
[----:B------:R-:W-:-:S07]  /*8190*/  MOV R0, UR5 ;  /* 0x0000000500007c02 */ /* 0x000fce0008000f00 */
.L_x_134:
[----:B-1----:R1:W2:Y:S02]  /*81a0*/  SYNCS.PHASECHK.TRANS64.TRYWAIT P0, [R0+URZ], R3 ;  /* 0x00000003000075a7 */ /* 0x0022a400080011ff */
[----:B--2---:R-:W-:Y:S05]  /*81b0*/  @!P0 NANOSLEEP.SYNCS 0x989680 ;  /* 0x009896800000895d */ /* 0x004fea0003900000 */
[----:B------:R-:W2:Y:S02]  /*81c0*/  @!P0 SYNCS.PHASECHK.TRANS64 P0, [R0+URZ], R3 ;  /* 0x00000003000085a7 */ /* 0x000ea400080010ff */
[----:B--2---:R-:W-:Y:S05]  /*81d0*/  @!P0 BRA `(.L_x_134) ;  /* 0xfffffffc00f08947 */ /* 0x004fea000383ffff */
[----:B------:R-:W-:Y:S05]  /*81e0*/  BRA `(.L_x_135) ;  /* 0xffffffa800347947 */ /* 0x000fea000383ffff */
.L_x_49:
[----:B-1----:R1:W2:Y:S02]  /*81f0*/  SYNCS.PHASECHK.TRANS64.TRYWAIT P0, [R2+URZ+0xe0], R5 ;  /* 0x0000e005020075a7 */ /* 0x0022a400080011ff */
[----:B--2---:R-:W-:Y:S05]  /*8200*/  @!P0 NANOSLEEP.SYNCS 0x989680 ;  /* 0x009896800000895d */ /* 0x004fea0003900000 */
[----:B------:R-:W2:Y:S02]  /*8210*/  @!P0 SYNCS.PHASECHK.TRANS64 P0, [R2+URZ+0xe0], R5 ;  /* 0x0000e005020085a7 */ /* 0x000ea400080010ff */
[----:B--2---:R-:W-:Y:S05]  /*8220*/  @!P0 BRA `(.L_x_49) ;  /* 0xfffffffc00f08947 */ /* 0x004fea000383ffff */
[----:B------:R-:W-:Y:S05]  /*8230*/  BRA `(.L_x_136) ;  /* 0xffffffa800907947 */ /* 0x000fea000383ffff */
.L_x_50:
[----:B------:R-:W-:-:S07]  /*8240*/  MOV R2, UR4 ;  /* 0x0000000400027c02 */ /* 0x000fce0008000f00 */
.L_x_137:
[----:B-1----:R1:W2:Y:S02]  /*8250*/  SYNCS.PHASECHK.TRANS64.TRYWAIT P0, [R2+URZ+0x90], R5 ;  /* 0x00009005020075a7 */ /* 0x0022a400080011ff */
[----:B--2---:R-:W-:Y:S05]  /*8260*/  @!P0 NANOSLEEP.SYNCS 0x989680 ;  /* 0x009896800000895d */ /* 0x004fea0003900000 */
[----:B------:R-:W2:Y:S02]  /*8270*/  @!P0 SYNCS.PHASECHK.TRANS64 P0, [R2+URZ+0x90], R5 ;  /* 0x00009005020085a7 */ /* 0x000ea400080010ff */
[----:B--2---:R-:W-:Y:S05]  /*8280*/  @!P0 BRA `(.L_x_137) ;  /* 0xfffffffc00f08947 */ /* 0x004fea000383ffff */
[----:B------:R-:W-:Y:S05]  /*8290*/  BRA `(.L_x_138) ;  /* 0xffffffa800a07947 */ /* 0x000fea000383ffff */
.L_x_51:
[----:B-1----:R1:W2:Y:S02]  /*82a0*/  SYNCS.PHASECHK.TRANS64.TRYWAIT P1, [R2+URZ+0x80], R5 ;  /* 0x00008005020075a7 */ /* 0x0022a400080211ff */
[----:B--2---:R-:W-:Y:S05]  /*82b0*/  @!P1 NANOSLEEP.SYNCS 0x989680 ;  /* 0x009896800000995d */ /* 0x004fea0003900000 */
[----:B------:R-:W2:Y:S02]  /*82c0*/  @!P1 SYNCS.PHASECHK.TRANS64 P1, [R2+URZ+0x80], R5 ;  /* 0x00008005020095a7 */ /* 0x000ea400080210ff */
[----:B--2---:R-:W-:Y:S05]  /*82d0*/  @!P1 BRA `(.L_x_51) ;  /* 0xfffffffc00f09947 */ /* 0x004fea000383ffff */
[----:B------:R-:W-:Y:S05]  /*82e0*/  BRA `(.L_x_139) ;  /* 0xffffffa800d07947 */ /* 0x000fea000383ffff */
.L_x_54:
[----:B------:R-:W-:-:S07]  /*82f0*/  MOV R0, UR4 ;  /* 0x0000000400007c02 */ /* 0x000fce0008000f00 */
.L_x_140:
[----:B-1----:R1:W2:Y:S02]  /*8300*/  SYNCS.PHASECHK.TRANS64.TRYWAIT P0, [R0+URZ+0x90], R3 ;  /* 0x00009003000075a7 */ /* 0x0022a400080011ff */
[----:B--2---:R-:W-:Y:S05]  /*8310*/  @!P0 NANOSLEEP.SYNCS 0x989680 ;  /* 0x009896800000895d */ /* 0x004fea0003900000 */
[----:B------:R-:W2:Y:S02]  /*8320*/  @!P0 SYNCS.PHASECHK.TRANS64 P0, [R0+URZ+0x90], R3 ;  /* 0x00009003000085a7 */ /* 0x000ea400080010ff */
[----:B--2---:R-:W-:Y:S05]  /*8330*/  @!P0 BRA `(.L_x_140) ;  /* 0xfffffffc00f08947 */ /* 0x004fea000383ffff */
[----:B------:R-:W-:Y:S05]  /*8340*/  BRA `(.L_x_53) ;  /* 0xffffffac00247947 */ /* 0x000fea000383ffff */
.L_x_63:
[----:B-1----:R-:W-:-:S04]  /*8350*/  MOV R0, UR5 ;  /* 0x0000000500007c02 */ /* 0x002fc80008000f00 */
[----:B------:R1:W2:Y:S03]  /*8360*/  SYNCS.PHASECHK.TRANS64.TRYWAIT P0, [R0+URZ+0x8], R7 ;  /* 0x00000807000075a7 */ /* 0x0002a600080011ff */
[----:B--2---:R-:W-:Y:S05]  /*8370*/  @!P0 NANOSLEEP.SYNCS 0x989680 ;  /* 0x009896800000895d */ /* 0x004fea0003900000 */
[----:B------:R-:W2:Y:S02]  /*8380*/  @!P0 SYNCS.PHASECHK.TRANS64 P0, [R0+URZ+0x8], R7 ;  /* 0x00000807000085a7 */ /* 0x000ea400080010ff */
[----:B--2---:R-:W-:Y:S05]  /*8390*/  @!P0 BRA `(.L_x_63) ;  /* 0xfffffffc00ec8947 */ /* 0x004fea000383ffff */
[----:B------:R-:W-:Y:S05]  /*83a0*/  BRA `(.L_x_62) ;  /* 0xffffffac00d87947 */ /* 0x000fea000383ffff */
.L_x_65:
[----:B------:R-:W-:Y:S01]  /*83b0*/  BSSY B0, `(.L_x_141) ;  /* 0x0000006000007945 */ /* 0x000fe20003800000 */
[----:B------:R-:W-:-:S07]  /*83c0*/  MOV R15, 0xffffffff ;  /* 0xffffffff000f7802 */ /* 0x000fce0000000f00 */
[----:B-1---5:R-:W-:Y:S05]  /*83d0*/  WARPSYNC.COLLECTIVE R15, `(.L_x_142) ;  /* 0x000000000f0c7348 */ /* 0x022fea0003c00000 */
[----:B------:R-:W-:Y:S02]  /*83e0*/  ELECT P6, UR79, PT ;  /* 0x00000000004f782f */ /* 0x000fe400038c0000 */
[----:B------:R-:W-:Y:S01]  /*83f0*/  MOV R14, UR79 ;  /* 0x0000004f000e7c02 */ /* 0x000fe20008000f00 */
[----:B-1---5:R-:W-:Y:S10]  /*8400*/  ENDCOLLECTIVE ;  /* 0x000000000000791b */ /* 0x022ff40003800000 */
.L_x_142:
[----:B------:R-:W-:Y:S05]  /*8410*/  BSYNC B0 ;  /* 0x0000000000007941 */ /* 0x000fea0003800000 */
.L_x_141:
[----:B------:R-:W-:Y:S05]  /*8420*/  BRA `(.L_x_143) ;  /* 0xffffffb000087947 */ /* 0x000fea000383ffff */
.L_x_67:
[----:B-1----:R-:W-:-:S04]  /*8430*/  MOV R0, UR5 ;  /* 0x0000000500007c02 */ /* 0x002fc80008000f00 */
[----:B------:R1:W2:Y:S03]  /*8440*/  SYNCS.PHASECHK.TRANS64.TRYWAIT P0, [R0+URZ+0x8], R5 ;  /* 0x00000805000075a7 */ /* 0x0002a600080011ff */
[----:B--2---:R-:W-:Y:S05]  /*8450*/  @!P0 NANOSLEEP.SYNCS 0x989680 ;  /* 0x009896800000895d */ /* 0x004fea0003900000 */
[----:B------:R-:W2:Y:S02]  /*8460*/  @!P0 SYNCS.PHASECHK.TRANS64 P0, [R0+URZ+0x8], R5 ;  /* 0x00000805000085a7 */ /* 0x000ea400080010ff */
[----:B--2---:R-:W-:Y:S05]  /*8470*/  @!P0 BRA `(.L_x_67) ;  /* 0xfffffffc00ec8947 */ /* 0x004fea000383ffff */
[----:B------:R-:W-:Y:S05]  /*8480*/  BRA `(.L_x_66) ;  /* 0xffffffb0000c7947 */ /* 0x000fea000383ffff */
.L_x_68:
[----:B-1----:R1:W2:Y:S02]  /*8490*/  SYNCS.PHASECHK.TRANS64.TRYWAIT P0, [R0+URZ+0x80], R5 ;  /* 0x00008005000075a7 */ /* 0x0022a400080011ff */
[----:B--2---:R-:W-:Y:S05]  /*84a0*/  @!P0 NANOSLEEP.SYNCS 0x989680 ;  /* 0x009896800000895d */ /* 0x004fea0003900000 */
[----:B------:R-:W2:Y:S02]  /*84b0*/  @!P0 SYNCS.PHASECHK.TRANS64 P0, [R0+URZ+0x80], R5 ;  /* 0x00008005000085a7 */ /* 0x000ea400080010ff */
[----:B--2---:R-:W-:Y:S05]  /*84c0*/  @!P0 BRA `(.L_x_68) ;  /* 0xfffffffc00f08947 */ /* 0x004fea000383ffff */
[----:B------:R-:W-:Y:S05]  /*84d0*/  BRA `(.L_x_144) ;  /* 0xffffffb000e87947 */ /* 0x000fea000383ffff */
.L_x_70:
[----:B------:R-:W-:-:S07]  /*84e0*/  MOV R0, UR23 ;  /* 0x0000001700007c02 */ /* 0x000fce0008000f00 */
.L_x_145:
[----:B-1----:R1:W2:Y:S02]  /*84f0*/  SYNCS.PHASECHK.TRANS64.TRYWAIT P0, [R0+URZ+0xc0], R5 ;  /* 0x0000c005000075a7 */ /* 0x0022a400080011ff */
[----:B--2---:R-:W-:Y:S05]  /*8500*/  @!P0 NANOSLEEP.SYNCS 0x989680 ;  /* 0x009896800000895d */ /* 0x004fea0003900000 */
[----:B------:R-:W2:Y:S02]  /*8510*/  @!P0 SYNCS.PHASECHK.TRANS64 P0, [R0+URZ+0xc0], R5 ;  /* 0x0000c005000085a7 */ /* 0x000ea400080010ff */
[----:B--2---:R-:W-:Y:S05]  /*8520*/  @!P0 BRA `(.L_x_145) ;  /* 0xfffffffc00f08947 */ /* 0x004fea000383ffff */
[----:B------:R-:W-:Y:S05]  /*8530*/  BRA `(.L_x_146) ;  /* 0xffffffb400347947 */ /* 0x000fea000383ffff */
.L_x_73:
[----:B------:R-:W-:Y:S07]  /*8540*/  MOV R0, UR5 ;  /* 0x0000000500007c02 */ /* 0x000fee0008000f00 */
.L_x_147:
[----:B-1----:R1:W2:Y:S02]  /*8550*/  SYNCS.PHASECHK.TRANS64.TRYWAIT P0, [R0+URZ], R5 ;  /* 0x00000005000075a7 */ /* 0x0022a400080011ff */
[----:B--2---:R-:W-:Y:S05]  /*8560*/  @!P0 NANOSLEEP.SYNCS 0x989680 ;  /* 0x009896800000895d */ /* 0x004fea0003900000 */
[----:B------:R-:W2:Y:S02]  /*8570*/  @!P0 SYNCS.PHASECHK.TRANS64 P0, [R0+URZ], R5 ;  /* 0x00000005000085a7 */ /* 0x000ea400080010ff */
[----:B--2---:R-:W-:Y:S05]  /*8580*/  @!P0 BRA `(.L_x_147) ;  /* 0xfffffffc00f08947 */ /* 0x004fea000383ffff */
[----:B------:R-:W-:Y:S05]  /*8590*/  BRA `(.L_x_72) ;  /* 0xffffffb400487947 */ /* 0x000fea000383ffff */
.L_x_77:
[----:B-1----:R-:W-:-:S07]  /*85a0*/  MOV R0, UR4 ;  /* 0x0000000400007c02 */ /* 0x002fce0008000f00 */
.L_x_148:
[----:B-1----:R1:W2:Y:S02]  /*85b0*/  SYNCS.PHASECHK.TRANS64.TRYWAIT P0, [R0+URZ], R3 ;  /* 0x00000003000075a7 */ /* 0x0022a400080011ff */
[----:B--2---:R-:W-:Y:S05]  /*85c0*/  @!P0 NANOSLEEP.SYNCS 0x989680 ;  /* 0x009896800000895d */ /* 0x004fea0003900000 */
[----:B------:R-:W2:Y:S02]  /*85d0*/  @!P0 SYNCS.PHASECHK.TRANS64 P0, [R0+URZ], R3 ;  /* 0x00000003000085a7 */ /* 0x000ea400080010ff */
[----:B--2---:R-:W-:Y:S05]  /*85e0*/  @!P0 BRA `(.L_x_148) ;  /* 0xfffffffc00f08947 */ /* 0x004fea000383ffff */
[----:B------:R-:W-:Y:S05]  /*85f0*/  BRA `(.L_x_149) ;  /* 0xffffffb800147947 */ /* 0x000fea000383ffff */
.L_x_78:
[----:B------:R-:W-:-:S07]  /*8600*/  MOV R0, UR5 ;  /* 0x0000000500007c02 */ /* 0x000fce0008000f00 */
.L_x_150:
[----:B-1----:R1:W2:Y:S02]  /*8610*/  SYNCS.PHASECHK.TRANS64.TRYWAIT P0, [R0+URZ], R3 ;  /* 0x00000003000075a7 */ /* 0x0022a400080011ff */
[----:B--2---:R-:W-:Y:S05]  /*8620*/  @!P0 NANOSLEEP.SYNCS 0x989680 ;  /* 0x009896800000895d */ /* 0x004fea0003900000 */
[----:B------:R-:W2:Y:S02]  /*8630*/  @!P0 SYNCS.PHASECHK.TRANS64 P0, [R0+URZ], R3 ;  /* 0x00000003000085a7 */ /* 0x000ea400080010ff */
[----:B--2---:R-:W-:Y:S05]  /*8640*/  @!P0 BRA `(.L_x_150) ;  /* 0xfffffffc00f08947 */ /* 0x004fea000383ffff */
[----:B------:R-:W-:Y:S05]  /*8650*/  BRA `(.L_x_151) ;  /* 0xffffffb800207947 */ /* 0x000fea000383ffff */
.L_x_79:
[----:B------:R-:W-:-:S07]  /*8660*/  MOV R0, UR5 ;  /* 0x0000000500007c02 */ /* 0x000fce0008000f00 */
.L_x_152:
[----:B-1----:R1:W2:Y:S02]  /*8670*/  SYNCS.PHASECHK.TRANS64.TRYWAIT P0, [R0+URZ], R3 ;  /* 0x00000003000075a7 */ /* 0x0022a400080011ff */
[----:B--2---:R-:W-:Y:S05]  /*8680*/  @!P0 NANOSLEEP.SYNCS 0x989680 ;  /* 0x009896800000895d */ /* 0x004fea0003900000 */
[----:B------:R-:W2:Y:S02]  /*8690*/  @!P0 SYNCS.PHASECHK.TRANS64 P0, [R0+URZ], R3 ;  /* 0x00000003000085a7 */ /* 0x000ea400080010ff */
[----:B--2---:R-:W-:Y:S05]  /*86a0*/  @!P0 BRA `(.L_x_152) ;  /* 0xfffffffc00f08947 */ /* 0x004fea000383ffff */
[----:B------:R-:W-:Y:S05]  /*86b0*/  BRA `(.L_x_153) ;  /* 0xffffffb8002c7947 */ /* 0x000fea000383ffff */
.L_x_82:
[----:B------:R-:W-:-:S07]  /*86c0*/  MOV R0, UR17 ;  /* 0x0000001100007c02 */ /* 0x000fce0008000f00 */
.L_x_154:
[----:B-1----:R1:W2:Y:S02]  /*86d0*/  SYNCS.PHASECHK.TRANS64.TRYWAIT P1, [R0+URZ+0x100], R3 ;  /* 0x00010003000075a7 */ /* 0x0022a400080211ff */
[----:B--2---:R-:W-:Y:S05]  /*86e0*/  @!P1 NANOSLEEP.SYNCS 0x989680 ;  /* 0x009896800000995d */ /* 0x004fea0003900000 */
[----:B------:R-:W2:Y:S02]  /*86f0*/  @!P1 SYNCS.PHASECHK.TRANS64 P1, [R0+URZ+0x100], R3 ;  /* 0x00010003000095a7 */ /* 0x000ea400080210ff */
[----:B--2---:R-:W-:Y:S05]  /*8700*/  @!P1 BRA `(.L_x_154) ;  /* 0xfffffffc00f09947 */ /* 0x004fea000383ffff */
[----:B------:R-:W-:Y:S05]  /*8710*/  BRA `(.L_x_155) ;  /* 0xffffffb800787947 */ /* 0x000fea000383ffff */
.L_x_87:
[----:B--2---:R2:W3:Y:S02]  /*8720*/  SYNCS.PHASECHK.TRANS64.TRYWAIT P0, [R12+URZ+0x80], R9 ;  /* 0x000080090c0075a7 */ /* 0x0044e400080011ff */
[----:B---3--:R-:W-:Y:S05]  /*8730*/  @!P0 NANOSLEEP.SYNCS 0x989680 ;  /* 0x009896800000895d */ /* 0x008fea0003900000 */
[----:B------:R-:W3:Y:S02]  /*8740*/  @!P0 SYNCS.PHASECHK.TRANS64 P0, [R12+URZ+0x80], R9 ;  /* 0x000080090c0085a7 */ /* 0x000ee400080010ff */
[----:B---3--:R-:W-:Y:S05]  /*8750*/  @!P0 BRA `(.L_x_87) ;  /* 0xfffffffc00f08947 */ /* 0x008fea000383ffff */
[----:B------:R-:W-:Y:S05]  /*8760*/  BRA `(.L_x_156) ;  /* 0xffffffbc00987947 */ /* 0x000fea000383ffff */
.L_x_90:
[----:B------:R-:W-:Y:S07]  /*8770*/  MOV R0, UR21 ;  /* 0x0000001500007c02 */ /* 0x000fee0008000f00 */
.L_x_157:
[----:B--2---:R2:W3:Y:S02]  /*8780*/  SYNCS.PHASECHK.TRANS64.TRYWAIT P2, [R0+URZ+0x78], R11 ;  /* 0x0000780b000075a7 */ /* 0x0044e400080411ff */
[----:B---3--:R-:W-:Y:S05]  /*8790*/  @!P2 NANOSLEEP.SYNCS 0x989680 ;  /* 0x009896800000a95d */ /* 0x008fea0003900000 */
[----:B------:R-:W3:Y:S02]  /*87a0*/  @!P2 SYNCS.PHASECHK.TRANS64 P2, [R0+URZ+0x78], R11 ;  /* 0x0000780b0000a5a7 */ /* 0x000ee400080410ff */
[----:B---3--:R-:W-:Y:S05]  /*87b0*/  @!P2 BRA `(.L_x_157) ;  /* 0xfffffffc00f0a947 */ /* 0x008fea000383ffff */
[----:B------:R-:W-:Y:S05]  /*87c0*/  BRA `(.L_x_89) ;  /* 0xffffffc400007947 */ /* 0x000fea000383ffff */
.L_x_93:
[----:B--2---:R-:W-:Y:S07]  /*87d0*/  MOV R0, UR21 ;  /* 0x0000001500007c02 */ /* 0x004fee0008000f00 */
.L_x_158:
[----:B--2---:R2:W3:Y:S02]  /*87e0*/  SYNCS.PHASECHK.TRANS64.TRYWAIT P0, [R0+URZ+0x60], R9 ;  /* 0x00006009000075a7 */ /* 0x0044e400080011ff */
[----:B---3--:R-:W-:Y:S05]  /*87f0*/  @!P0 NANOSLEEP.SYNCS 0x989680 ;  /* 0x009896800000895d */ /* 0x008fea0003900000 */
[----:B------:R-:W3:Y:S02]  /*8800*/  @!P0 SYNCS.PHASECHK.TRANS64 P0, [R0+URZ+0x60], R9 ;  /* 0x00006009000085a7 */ /* 0x000ee400080010ff */
[----:B---3--:R-:W-:Y:S05]  /*8810*/  @!P0 BRA `(.L_x_158) ;  /* 0xfffffffc00f08947 */ /* 0x008fea000383ffff */
[----:B------:R-:W-:Y:S05]  /*8820*/  BRA `(.L_x_159) ;  /* 0xffffffc4005c7947 */ /* 0x000fea000383ffff */
.L_x_94:
[----:B------:R-:W-:Y:S07]  /*8830*/  MOV R0, UR21 ;  /* 0x0000001500007c02 */ /* 0x000fee0008000f00 */
.L_x_160:
[----:B--2---:R2:W3:Y:S02]  /*8840*/  SYNCS.PHASECHK.TRANS64.TRYWAIT P0, [R0+URZ+0x68], R9 ;  /* 0x00006809000075a7 */ /* 0x0044e400080011ff */
[----:B---3--:R-:W-:Y:S05]  /*8850*/  @!P0 NANOSLEEP.SYNCS 0x989680 ;  /* 0x009896800000895d */ /* 0x008fea0003900000 */
[----:B------:R-:W3:Y:S02]  /*8860*/  @!P0 SYNCS.PHASECHK.TRANS64 P0, [R0+URZ+0x68], R9 ;  /* 0x00006809000085a7 */ /* 0x000ee400080010ff */
[----:B---3--:R-:W-:Y:S05]  /*8870*/  @!P0 BRA `(.L_x_160) ;  /* 0xfffffffc00f08947 */ /* 0x008fea000383ffff */
[----:B------:R-:W-:Y:S05]  /*8880*/  BRA `(.L_x_161) ;  /* 0xffffffc400b47947 */ /* 0x000fea000383ffff */
.L_x_96:
[----:B------:R-:W-:-:S07]  /*8890*/  MOV R0, UR21 ;  /* 0x0000001500007c02 */ /* 0x000fce0008000f00 */
.L_x_162:
[----:B--2---:R2:W4:Y:S02]  /*88a0*/  SYNCS.PHASECHK.TRANS64.TRYWAIT P0, [R0+URZ+0x60], R3 ;  /* 0x00006003000075a7 */ /* 0x00452400080011ff */
[----:B----4-:R-:W-:Y:S05]  /*88b0*/  @!P0 NANOSLEEP.SYNCS 0x989680 ;  /* 0x009896800000895d */ /* 0x010fea0003900000 */
[----:B------:R-:W4:Y:S02]  /*88c0*/  @!P0 SYNCS.PHASECHK.TRANS64 P0, [R0+URZ+0x60], R3 ;  /* 0x00006003000085a7 */ /* 0x000f2400080010ff */
[----:B----4-:R-:W-:Y:S05]  /*88d0*/  @!P0 BRA `(.L_x_162) ;  /* 0xfffffffc00f08947 */ /* 0x010fea000383ffff */
[----:B------:R-:W-:Y:S05]  /*88e0*/  BRA `(.L_x_163) ;  /* 0xffffffc800407947 */ /* 0x000fea000383ffff */
.L_x_98:
[----:B-1----:R1:W2:Y:S02]  /*88f0*/  SYNCS.PHASECHK.TRANS64.TRYWAIT P0, [R3+URZ+0x80], R0 ;  /* 0x00008000030075a7 */ /* 0x0022a400080011ff */
[----:B--2---:R-:W-:Y:S05]  /*8900*/  @!P0 NANOSLEEP.SYNCS 0x989680 ;  /* 0x009896800000895d */ /* 0x004fea0003900000 */
[----:B------:R-:W2:Y:S02]  /*8910*/  @!P0 SYNCS.PHASECHK.TRANS64 P0, [R3+URZ+0x80], R0 ;  /* 0x00008000030085a7 */ /* 0x000ea400080010ff */
[----:B--2---:R-:W-:Y:S05]  /*8920*/  @!P0 BRA `(.L_x_98) ;  /* 0xfffffffc00f08947 */ /* 0x004fea000383ffff */
[----:B------:R-:W-:Y:S05]  /*8930*/  BRA `(.L_x_164) ;  /* 0xffffffc800fc7947 */ /* 0x000fea000383ffff */
.L_x_109:
[----:B-1----:R1:W2:Y:S02]  /*8940*/  SYNCS.PHASECHK.TRANS64.TRYWAIT P1, [R3+URZ+0x50], R0 ;  /* 0x00005000030075a7 */ /* 0x0022a400080211ff */
[----:B--2---:R-:W-:Y:S05]  /*8950*/  @!P1 NANOSLEEP.SYNCS 0x989680 ;  /* 0x009896800000995d */ /* 0x004fea0003900000 */
[----:B------:R-:W2:Y:S02]  /*8960*/  @!P1 SYNCS.PHASECHK.TRANS64 P1, [R3+URZ+0x50], R0 ;  /* 0x00005000030095a7 */ /* 0x000ea400080210ff */
[----:B--2---:R-:W-:Y:S05]  /*8970*/  @!P1 BRA `(.L_x_109) ;  /* 0xfffffffc00f09947 */ /* 0x004fea000383ffff */
[----:B------:R-:W-:Y:S05]  /*8980*/  BRA `(.L_x_108) ;  /* 0xffffffd800687947 */ /* 0x000fea000383ffff */
.L_x_111:
[----:B-1----:R1:W4:Y:S02]  /*8990*/  SYNCS.PHASECHK.TRANS64.TRYWAIT P0, [R90+URZ+0xa0], R5 ;  /* 0x0000a0055a0075a7 */ /* 0x00232400080011ff */
[----:B----4-:R-:W-:Y:S05]  /*89a0*/  @!P0 NANOSLEEP.SYNCS 0x989680 ;  /* 0x009896800000895d */ /* 0x010fea0003900000 */
[----:B------:R-:W4:Y:S02]  /*89b0*/  @!P0 SYNCS.PHASECHK.TRANS64 P0, [R90+URZ+0xa0], R5 ;  /* 0x0000a0055a0085a7 */ /* 0x000f2400080010ff */
[----:B----4-:R-:W-:Y:S05]  /*89c0*/  @!P0 BRA `(.L_x_111) ;  /* 0xfffffffc00f08947 */ /* 0x010fea000383ffff */
[----:B------:R-:W-:Y:S05]  /*89d0*/  BRA `(.L_x_110) ;  /* 0xffffffd800bc7947 */ /* 0x000fea000383ffff */
.L_x_119:
[----:B--2---:R2:W3:Y:S02]  /*89e0*/  SYNCS.PHASECHK.TRANS64.TRYWAIT P0, [R109+URZ+0x50], R2 ;  /* 0x000050026d0075a7 */ /* 0x0044e400080011ff */
[----:B---3--:R-:W-:Y:S05]  /*89f0*/  @!P0 NANOSLEEP.SYNCS 0x989680 ;  /* 0x009896800000895d */ /* 0x008fea0003900000 */
[----:B------:R-:W3:Y:S02]  /*8a00*/  @!P0 SYNCS.PHASECHK.TRANS64 P0, [R109+URZ+0x50], R2 ;  /* 0x000050026d0085a7 */ /* 0x000ee400080010ff */
[----:B---3--:R-:W-:Y:S05]  /*8a10*/  @!P0 BRA `(.L_x_119) ;  /* 0xfffffffc00f08947 */ /* 0x008fea000383ffff */
[----:B------:R-:W-:Y:S05]  /*8a20*/  BRA `(.L_x_118) ;  /* 0xffffffe400c47947 */ /* 0x000fea000383ffff */
        .weak           $__internal_0_$__cuda_sm10x_tcgen05_guardrail_trap_col_being_dealloced_not_returned_by_alloc
        .type           $__internal_0_$__cuda_sm10x_tcgen05_guardrail_trap_col_being_dealloced_not_returned_by_alloc,@function
        .size           $__internal_0_$__cuda_sm10x_tcgen05_guardrail_trap_col_being_dealloced_not_returned_by_alloc,($__internal_1_$__cuda_sm10x_tcgen05_guardrail_trap_phase_invalid_during_alloc - $__internal_0_$__cuda_sm10x_tcgen05_guardrail_trap_col_being_dealloced_not_returned_by_alloc)
$__internal_0_$__cuda_sm10x_tcgen05_guardrail_trap_col_being_dealloced_not_returned_by_alloc:
[----:B------:R-:W-:Y:S05]  /*8a30*/  BPT.TRAP 0x1 ;  /* 0x000000040000795c */ /* 0x000fea0000300000 */
[----:B------:R-:W-:-:S04]  /*8a40*/  HFMA2 R3, -RZ, RZ, 0, 0 ;  /* 0x00000000ff037431 */ /* 0x000fc800000001ff */
[----:B------:R-:W-:Y:S05]  /*8a50*/  RET.REL.NODEC R2 `(_ZN7cutlass13device_kernelINS_4gemm6kernel13GemmUniversalIN4cute5tupleIJiiiiEEENS1_10collective13CollectiveMmaINS1_35MainloopSm100TmaUmmaWarpSpecializedILi5ELi2ELi4ENS5_IJNS4_1CILi2EEESB_NSA_ILi1EEEEEEEENS5_IJNSA_ILi128EEESF_NSA_ILi64EEEEEENS_12float_e4m3_tENS5_IJlSC_lEEESI_SJ_NS4_8TiledMMAINS4_8MMA_AtomIJNS4_10MMA_TraitsINS4_25SM100_MMA_F8F6F4_2x1SM_SSEJSI_SI_fSF_SF_NS4_17integral_constantINS4_4UMMA5MajorELSQ_0EEESR_NSO_INSP_7ScaleInELSS_0EEEST_EEEEEENS4_6LayoutINS5_IJSC_SC_SC_EEENS5_IJNSA_ILi0EEESY_SY_EEEEENS5_IJNS4_10UnderscoreES11_S11_EEEEENS4_28SM100_TMA_2SM_LOAD_MULTICASTENS4_14ComposedLayoutINS4_7SwizzleILi2ELi4ELi3EEENS4_18smem_ptr_flag_bitsILi8EEENSW_INS5_IJNSA_ILi8EEESG_EEENS5_IJSG_SC_EEEEEEEvNS4_8identityENS4_18SM100_TMA_2SM_LOADES1E_vS1F_EENS_8epilogue10collective18CollectiveEpilogueINS1I_23Sm100TmaWarpSpecializedILi2ELi2ELi32ELb0ELb0EEEJNS5_IJSG_SF_SG_EEENS5_IJNSW_ISG_SC_EENSW_INS5_IJNSA_ILi32EEESB_EEENS5_IJSC_SG_EEEEEEEESI_SJ_SI_SJ_NS1I_6fusion15FusionCallbacksIS1M_NS1U_17LinearCombinationISI_fSI_fLNS_15FloatRoundStyleE2EEES1N_S1T_JEEENS4_5SM1004TMEM4LOAD26SM100_TMEM_LOAD_32dp32b32xENS4_13SM90_TMA_LOADENS15_INS16_ILi1ELi4ELi3EEES19_NSW_INS5_IJS1A_S1P_EEENS5_IJS1P_SC_EEEEEEENS4_39AutoVectorizingCopyWithAssumedAlignmentILi128EEENS4_14SM90_TMA_STOREES29_S2B_S2B_EEEvvEEEEvNT_6ParamsE) ;  /* 0xffffff7402687950 */ /* 0x000fea0003c3ffff */
        .weak           $__internal_1_$__cuda_sm10x_tcgen05_guardrail_trap_phase_invalid_during_alloc
        .type           $__internal_1_$__cuda_sm10x_tcgen05_guardrail_trap_phase_invalid_during_alloc,@function
        .size           $__internal_1_$__cuda_sm10x_tcgen05_guardrail_trap_phase_invalid_during_alloc,($__internal_2_$__cuda_sm10x_tcgen05_guardrail_trap_unallocated_columns_being_dealloced - $__internal_1_$__cuda_sm10x_tcgen05_guardrail_trap_phase_invalid_during_alloc)
$__internal_1_$__cuda_sm10x_tcgen05_guardrail_trap_phase_invalid_during_alloc:
[----:B------:R-:W-:Y:S05]  /*8a60*/  BPT.TRAP 0x1 ;  /* 0x000000040000795c */ /* 0x000fea0000300000 */
[----:B------:R-:W-:-:S04]  /*8a70*/  MOV R5, 0x0 ;  /* 0x0000000000057802 */ /* 0x000fc80000000f00 */
[----:B------:R-:W-:Y:S05]  /*8a80*/  RET.REL.NODEC R4 `(_ZN7cutlass13device_kernelINS_4gemm6kernel13GemmUniversalIN4cute5tupleIJiiiiEEENS1_10collective13CollectiveMmaINS1_35MainloopSm100TmaUmmaWarpSpecializedILi5ELi2ELi4ENS5_IJNS4_1CILi2EEESB_NSA_ILi1EEEEEEEENS5_IJNSA_ILi128EEESF_NSA_ILi64EEEEEENS_12float_e4m3_tENS5_IJlSC_lEEESI_SJ_NS4_8TiledMMAINS4_8MMA_AtomIJNS4_10MMA_TraitsINS4_25SM100_MMA_F8F6F4_2x1SM_SSEJSI_SI_fSF_SF_NS4_17integral_constantINS4_4UMMA5MajorELSQ_0EEESR_NSO_INSP_7ScaleInELSS_0EEEST_EEEEEENS4_6LayoutINS5_IJSC_SC_SC_EEENS5_IJNSA_ILi0EEESY_SY_EEEEENS5_IJNS4_10UnderscoreES11_S11_EEEEENS4_28SM100_TMA_2SM_LOAD_MULTICASTENS4_14ComposedLayoutINS4_7SwizzleILi2ELi4ELi3EEENS4_18smem_ptr_flag_bitsILi8EEENSW_INS5_IJNSA_ILi8EEESG_EEENS5_IJSG_SC_EEEEEEEvNS4_8identityENS4_18SM100_TMA_2SM_LOADES1E_vS1F_EENS_8epilogue10collective18CollectiveEpilogueINS1I_23Sm100TmaWarpSpecializedILi2ELi2ELi32ELb0ELb0EEEJNS5_IJSG_SF_SG_EEENS5_IJNSW_ISG_SC_EENSW_INS5_IJNSA_ILi32EEESB_EEENS5_IJSC_SG_EEEEEEEESI_SJ_SI_SJ_NS1I_6fusion15FusionCallbacksIS1M_NS1U_17LinearCombinationISI_fSI_fLNS_15FloatRoundStyleE2EEES1N_S1T_JEEENS4_5SM1004TMEM4LOAD26SM100_TMEM_LOAD_32dp32b32xENS4_13SM90_TMA_LOADENS15_INS16_ILi1ELi4ELi3EEES19_NSW_INS5_IJS1A_S1P_EEENS5_IJS1P_SC_EEEEEEENS4_39AutoVectorizingCopyWithAssumedAlignmentILi128EEENS4_14SM90_TMA_STOREES29_S2B_S2B_EEEvvEEEEvNT_6ParamsE) ;  /* 0xffffff74045c7950 */ /* 0x000fea0003c3ffff */
        .weak           $__internal_2_$__cuda_sm10x_tcgen05_guardrail_trap_unallocated_columns_being_dealloced
        .type           $__internal_2_$__cuda_sm10x_tcgen05_guardrail_trap_unallocated_columns_being_dealloced,@function
        .size           $__internal_2_$__cuda_sm10x_tcgen05_guardrail_trap_unallocated_columns_being_dealloced,(.L_x_166 - $__internal_2_$__cuda_sm10x_tcgen05_guardrail_trap_unallocated_columns_being_dealloced)
$__internal_2_$__cuda_sm10x_tcgen05_guardrail_trap_unallocated_columns_being_dealloced:
[----:B------:R-:W-:Y:S05]  /*8a90*/  BPT.TRAP 0x1 ;  /* 0x000000040000795c */ /* 0x000fea0000300000 */
[----:B------:R-:W-:-:S04]  /*8aa0*/  HFMA2 R3, -RZ, RZ, 0, 0 ;  /* 0x00000000ff037431 */ /* 0x000fc800000001ff */
[----:B------:R-:W-:Y:S05]  /*8ab0*/  RET.REL.NODEC R2 `(_ZN7cutlass13device_kernelINS_4gemm6kernel13GemmUniversalIN4cute5tupleIJiiiiEEENS1_10collective13CollectiveMmaINS1_35MainloopSm100TmaUmmaWarpSpecializedILi5ELi2ELi4ENS5_IJNS4_1CILi2EEESB_NSA_ILi1EEEEEEEENS5_IJNSA_ILi128EEESF_NSA_ILi64EEEEEENS_12float_e4m3_tENS5_IJlSC_lEEESI_SJ_NS4_8TiledMMAINS4_8MMA_AtomIJNS4_10MMA_TraitsINS4_25SM100_MMA_F8F6F4_2x1SM_SSEJSI_SI_fSF_SF_NS4_17integral_constantINS4_4UMMA5MajorELSQ_0EEESR_NSO_INSP_7ScaleInELSS_0EEEST_EEEEEENS4_6LayoutINS5_IJSC_SC_SC_EEENS5_IJNSA_ILi0EEESY_SY_EEEEENS5_IJNS4_10UnderscoreES11_S11_EEEEENS4_28SM100_TMA_2SM_LOAD_MULTICASTENS4_14ComposedLayoutINS4_7SwizzleILi2ELi4ELi3EEENS4_18smem_ptr_flag_bitsILi8EEENSW_INS5_IJNSA_ILi8EEESG_EEENS5_IJSG_SC_EEEEEEEvNS4_8identityENS4_18SM100_TMA_2SM_LOADES1E_vS1F_EENS_8epilogue10collective18CollectiveEpilogueINS1I_23Sm100TmaWarpSpecializedILi2ELi2ELi32ELb0ELb0EEEJNS5_IJSG_SF_SG_EEENS5_IJNSW_ISG_SC_EENSW_INS5_IJNSA_ILi32EEESB_EEENS5_IJSC_SG_EEEEEEEESI_SJ_SI_SJ_NS1I_6fusion15FusionCallbacksIS1M_NS1U_17LinearCombinationISI_fSI_fLNS_15FloatRoundStyleE2EEES1N_S1T_JEEENS4_5SM1004TMEM4LOAD26SM100_TMEM_LOAD_32dp32b32xENS4_13SM90_TMA_LOADENS15_INS16_ILi1ELi4ELi3EEES19_NSW_INS5_IJS1A_S1P_EEENS5_IJS1P_SC_EEEEEEENS4_39AutoVectorizingCopyWithAssumedAlignmentILi128EEENS4_14SM90_TMA_STOREES29_S2B_S2B_EEEvvEEEEvNT_6ParamsE) ;  /* 0xffffff7402507950 */ /* 0x000fea0003c3ffff */
.L_x_165:
[----:B------:R-:W-:-:S00]  /*8ac0*/  BRA `(.L_x_165) ;  /* 0xfffffffc00fc7947 */ /* 0x000fc0000383ffff */
[----:B------:R-:W-:-:S00]  /*8ad0*/  NOP ;  /* 0x0000000000007918 */ /* 0x000fc00000000000 */
        /* <DEDUP_REMOVED lines=10> */
.L_x_166:


//--------------------- .nv.global.init           --------------------------
	.section	.nv.global.init,"aw",@progbits
.nv.global.init:
	.type		$str$27,@object
	.size		$str$27,($str$28 - $str$27)
$str$27:
        /*0000*/ 	.byte	0x28, 0x61, 0x64, 0x64, 0x72, 0x65, 0x73, 0x73, 0x20, 0x26, 0x20, 0x6d, 0x61, 0x73, 0x6b, 0x29
        /*0010*/ 	.byte	0x20, 0x3d, 0x3d, 0x20, 0x30, 0x00
	.type		$str$28,@object
	.size		$str$28,($str$26 - $str$28)
$str$28:
        /*0016*/ 	.byte	0x2f, 0x74, 0x6d, 0x70, 0x2f, 0x63, 0x75, 0x74, 0x6c, 0x61, 0x73, 0x73, 0x5f, 0x73, 0x77, 0x65
        /*0026*/ 	.byte	0x65, 0x70, 0x5f, 0x73, 0x72, 0x63, 0x2f, 0x69, 0x6e, 0x63, 0x6c, 0x75, 0x64, 0x65, 0x2f, 0x63
        /*0036*/ 	.byte	0x75, 0x74, 0x65, 0x2f, 0x70, 0x6f, 0x69, 0x6e, 0x74, 0x65, 0x72, 0x5f, 0x66, 0x6c, 0x61, 0x67
        /*0046*/ 	.byte	0x67, 0x65, 0x64, 0x2e, 0x68, 0x70, 0x70, 0x00
	.type		$str$26,@object
	.size		$str$26,($str$25 - $str$26)
$str$26:
        /*004e*/ 	.byte	0x2f, 0x74, 0x6d, 0x70, 0x2f, 0x63, 0x75, 0x74, 0x6c, 0x61, 0x73, 0x73, 0x5f, 0x73, 0x77, 0x65
        /*005e*/ 	.byte	0x65, 0x70, 0x5f, 0x73, 0x72, 0x63, 0x2f, 0x69, 0x6e, 0x63, 0x6c, 0x75, 0x64, 0x65, 0x2f, 0x63
        /*006e*/ 	.byte	0x75, 0x74, 0x65, 0x2f, 0x61, 0x74, 0x6f, 0x6d, 0x2f, 0x63, 0x6f, 0x70, 0x79, 0x5f, 0x74, 0x72
        /*007e*/ 	.byte	0x61, 0x69, 0x74, 0x73, 0x5f, 0x73, 0x6d, 0x31, 0x30, 0x30, 0x2e, 0x68, 0x70, 0x70, 0x00
	.type		$str$25,@object
	.size		$str$25,(__unnamed_1 - $str$25)
$str$25:
        /*008d*/ 	.byte	0x28, 0x28, 0x75, 0x69, 0x6e, 0x74, 0x33, 0x32, 0x5f, 0x74, 0x28, 0x74, 0x68, 0x72, 0x65, 0x61
        /*009d*/ 	.byte	0x64, 0x49, 0x64, 0x78, 0x2e, 0x78, 0x29, 0x20, 0x2f, 0x20, 0x33, 0x32, 0x29, 0x20, 0x25, 0x20
        /*00ad*/ 	.byte	0x34, 0x29, 0x20, 0x3d, 0x3d, 0x20, 0x28, 0x28, 0x28, 0x74, 0x6d, 0x65, 0x6d, 0x5f, 0x61, 0x64
        /*00bd*/ 	.byte	0x64, 0x72, 0x20, 0x3e, 0x3e, 0x20, 0x31, 0x36, 0x29, 0x20, 0x2f, 0x20, 0x33, 0x32, 0x29, 0x20
        /*00cd*/ 	.byte	0x25, 0x20, 0x34, 0x29, 0x00
	.type		__unnamed_1,@object
	.size		__unnamed_1,(__unnamed_2 - __unnamed_1)
__unnamed_1:
        /*00d2*/ 	.byte	0x61, 0x75, 0x74, 0x6f, 0x20, 0x63, 0x75, 0x74, 0x65, 0x3a, 0x3a, 0x61, 0x73, 0x5f, 0x70, 0x6f
        /* <DEDUP_REMOVED lines=24> */
        /*0262*/ 	.byte	0x3a, 0x3a, 0x43, 0x3c, 0x34, 0x30, 0x39, 0x36, 0x3e, 0x3e, 0x3e, 0x3e, 0x5d, 0x00
	.type		__unnamed_2,@object
	.size		__unnamed_2,(.L_2 - __unnamed_2)
__unnamed_2:
        /* <DEDUP_REMOVED lines=40> */
        /*04f0*/ 	.byte	0x74, 0x65, 0x3a, 0x3a, 0x43, 0x3c, 0x30, 0x3e, 0x3e, 0x3e, 0x3e, 0x5d, 0x00
.L_2:


//--------------------- .nv.shared._ZN7cutlass13device_kernelINS_4gemm6kernel13GemmUniversalIN4cute5tupleIJiiiiEEENS1_10collective13CollectiveMmaINS1_35MainloopSm100TmaUmmaWarpSpecializedILi5ELi2ELi4ENS5_IJNS4_1CILi2EEESB_NSA_ILi1EEEEEEEENS5_IJNSA_ILi128EEESF_NSA_ILi64EEEEEENS_12float_e4m3_tENS5_IJlSC_lEEESI_SJ_NS4_8TiledMMAINS4_8MMA_AtomIJNS4_10MMA_TraitsINS4_25SM100_MMA_F8F6F4_2x1SM_SSEJSI_SI_fSF_SF_NS4_17integral_constantINS4_4UMMA5MajorELSQ_0EEESR_NSO_INSP_7ScaleInELSS_0EEEST_EEEEEENS4_6LayoutINS5_IJSC_SC_SC_EEENS5_IJNSA_ILi0EEESY_SY_EEEEENS5_IJNS4_10UnderscoreES11_S11_EEEEENS4_28SM100_TMA_2SM_LOAD_MULTICASTENS4_14ComposedLayoutINS4_7SwizzleILi2ELi4ELi3EEENS4_18smem_ptr_flag_bitsILi8EEENSW_INS5_IJNSA_ILi8EEESG_EEENS5_IJSG_SC_EEEEEEEvNS4_8identityENS4_18SM100_TMA_2SM_LOADES1E_vS1F_EENS_8epilogue10collective18CollectiveEpilogueINS1I_23Sm100TmaWarpSpecializedILi2ELi2ELi32ELb0ELb0EEEJNS5_IJSG_SF_SG_EEENS5_IJNSW_ISG_SC_EENSW_INS5_IJNSA_ILi32EEESB_EEENS5_IJSC_SG_EEEEEEEESI_SJ_SI_SJ_NS1I_6fusion15FusionCallbacksIS1M_NS1U_17LinearCombinationISI_fSI_fLNS_15FloatRoundStyleE2EEES1N_S1T_JEEENS4_5SM1004TMEM4LOAD26SM100_TMEM_LOAD_32dp32b32xENS4_13SM90_TMA_LOADENS15_INS16_ILi1ELi4ELi3EEES19_NSW_INS5_IJS1A_S1P_EEENS5_IJS1P_SC_EEEEEEENS4_39AutoVectorizingCopyWithAssumedAlignmentILi128EEENS4_14SM90_TMA_STOREES29_S2B_S2B_EEEvvEEEEvNT_6ParamsE --------------------------
	.section	.nv.shared._ZN7cutlass13device_kernelINS_4gemm6kernel13GemmUniversalIN4cute5tupleIJiiiiEEENS1_10collective13CollectiveMmaINS1_35MainloopSm100TmaUmmaWarpSpecializedILi5ELi2ELi4ENS5_IJNS4_1CILi2EEESB_NSA_ILi1EEEEEEEENS5_IJNSA_ILi128EEESF_NSA_ILi64EEEEEENS_12float_e4m3_tENS5_IJlSC_lEEESI_SJ_NS4_8TiledMMAINS4_8MMA_AtomIJNS4_10MMA_TraitsINS4_25SM100_MMA_F8F6F4_2x1SM_SSEJSI_SI_fSF_SF_NS4_17integral_constantINS4_4UMMA5MajorELSQ_0EEESR_NSO_INSP_7ScaleInELSS_0EEEST_EEEEEENS4_6LayoutINS5_IJSC_SC_SC_EEENS5_IJNSA_ILi0EEESY_SY_EEEEENS5_IJNS4_10UnderscoreES11_S11_EEEEENS4_28SM100_TMA_2SM_LOAD_MULTICASTENS4_14ComposedLayoutINS4_7SwizzleILi2ELi4ELi3EEENS4_18smem_ptr_flag_bitsILi8EEENSW_INS5_IJNSA_ILi8EEESG_EEENS5_IJSG_SC_EEEEEEEvNS4_8identityENS4_18SM100_TMA_2SM_LOADES1E_vS1F_EENS_8epilogue10collective18CollectiveEpilogueINS1I_23Sm100TmaWarpSpecializedILi2ELi2ELi32ELb0ELb0EEEJNS5_IJSG_SF_SG_EEENS5_IJNSW_ISG_SC_EENSW_INS5_IJNSA_ILi32EEESB_EEENS5_IJSC_SG_EEEEEEEESI_SJ_SI_SJ_NS1I_6fusion15FusionCallbacksIS1M_NS1U_17LinearCombinationISI_fSI_fLNS_15FloatRoundStyleE2EEES1N_S1T_JEEENS4_5SM1004TMEM4LOAD26SM100_TMEM_LOAD_32dp32b32xENS4_13SM90_TMA_LOADENS15_INS16_ILi1ELi4ELi3EEES19_NSW_INS5_IJS1A_S1P_EEENS5_IJS1P_SC_EEEEEEENS4_39AutoVectorizingCopyWithAssumedAlignmentILi128EEENS4_14SM90_TMA_STOREES29_S2B_S2B_EEEvvEEEEvNT_6ParamsE,"aw",@nobits
	.sectionflags	@""
	.align	16
	.zero		1024


//--------------------- .nv.shared.reserved.0     --------------------------
	.section	.nv.shared.reserved.0,"aw",@nobits
	.weak		__nv_reservedSMEM_offset_0_alias
	.size		__nv_reservedSMEM_offset_0_alias, 0, 64
	.other		__nv_reservedSMEM_offset_0_alias,@"STO_CUDA_RESERVED_SHARED STV_DEFAULT"
__nv_reservedSMEM_offset_0_alias:
	.zero		0
.nv.shared.reserved.0:
	.zero		64
	.weak		__nv_reservedSMEM_tcgen05_partition
	.type		__nv_reservedSMEM_tcgen05_partition,@object
	.size		__nv_reservedSMEM_tcgen05_partition,(.L_0 - __nv_reservedSMEM_tcgen05_partition)
__nv_reservedSMEM_tcgen05_partition:
	.zero		32
.L_0:


//--------------------- .nv.global                --------------------------
	.section	.nv.global,"aw",@nobits
.nv.global:
	.type		_ZN39_INTERNAL_99613ddd_4_k_cu_2d1a93cc_89834cute1_E,@object
	.size		_ZN39_INTERNAL_99613ddd_4_k_cu_2d1a93cc_89834cute1_E,(_ZN39_INTERNAL_99613ddd_4_k_cu_2d1a93cc_89834cuda3std3__45__cpo6cbeginE - _ZN39_INTERNAL_99613ddd_4_k_cu_2d1a93cc_89834cute1_E)
_ZN39_INTERNAL_99613ddd_4_k_cu_2d1a93cc_89834cute1_E:
	.zero		1
	.type		_ZN39_INTERNAL_99613ddd_4_k_cu_2d1a93cc_89834cuda3std3__45__cpo6cbeginE,@object
	.size		_ZN39_INTERNAL_99613ddd_4_k_cu_2d1a93cc_89834cuda3std3__45__cpo6cbeginE,(_ZN39_INTERNAL_99613ddd_4_k_cu_2d1a93cc_89834cuda3std3__48in_placeE - _ZN39_INTERNAL_99613ddd_4_k_cu_2d1a93cc_89834cuda3std3__45__cpo6cbeginE)
_ZN39_INTERNAL_99613ddd_4_k_cu_2d1a93cc_89834cuda3std3__45__cpo6cbeginE:
	.zero		1
	.type		_ZN39_INTERNAL_99613ddd_4_k_cu_2d1a93cc_89834cuda3std3__48in_placeE,@object
	.size		_ZN39_INTERNAL_99613ddd_4_k_cu_2d1a93cc_89834cuda3std3__48in_placeE,(_ZN39_INTERNAL_99613ddd_4_k_cu_2d1a93cc_89834cuda3std6ranges3__45__cpo9iter_moveE - _ZN39_INTERNAL_99613ddd_4_k_cu_2d1a93cc_89834cuda3std3__48in_placeE)
_ZN39_INTERNAL_99613ddd_4_k_cu_2d1a93cc_89834cuda3std3__48in_placeE:
	.zero		1
	.type		_ZN39_INTERNAL_99613ddd_4_k_cu_2d1a93cc_89834cuda3std6ranges3__45__cpo9iter_moveE,@object
	.size		_ZN39_INTERNAL_99613ddd_4_k_cu_2d1a93cc_89834cuda3std6ranges3__45__cpo9iter_moveE,(_ZN39_INTERNAL_99613ddd_4_k_cu_2d1a93cc_89834cuda3std3__45__cpo5beginE - _ZN39_INTERNAL_99613ddd_4_k_cu_2d1a93cc_89834cuda3std6ranges3__45__cpo9iter_moveE)
_ZN39_INTERNAL_99613ddd_4_k_cu_2d1a93cc_89834cuda3std6ranges3__45__cpo9iter_moveE:
	.zero		1
	.type		_ZN39_INTERNAL_99613ddd_4_k_cu_2d1a93cc_89834cuda3std3__45__cpo5beginE,@object
	.size		_ZN39_INTERNAL_99613ddd_4_k_cu_2d1a93cc_89834cuda3std3__45__cpo5beginE,(_ZN39_INTERNAL_99613ddd_4_k_cu_2d1a93cc_89834cuda3std3__441_GLOBAL__N__99613ddd_4_k_cu_2d1a93cc_89836ignoreE - _ZN39_INTERNAL_99613ddd_4_k_cu_2d1a93cc_89834cuda3std3__45__cpo5beginE)
_ZN39_INTERNAL_99613ddd_4_k_cu_2d1a93cc_89834cuda3std3__45__cpo5beginE:
	.zero		1
	.type		_ZN39_INTERNAL_99613ddd_4_k_cu_2d1a93cc_89834cuda3std3__441_GLOBAL__N__99613ddd_4_k_cu_2d1a93cc_89836ignoreE,@object
	.size		_ZN39_INTERNAL_99613ddd_4_k_cu_2d1a93cc_89834cuda3std3__441_GLOBAL__N__99613ddd_4_k_cu_2d1a93cc_89836ignoreE,(_ZN39_INTERNAL_99613ddd_4_k_cu_2d1a93cc_89834cute7productE - _ZN39_INTERNAL_99613ddd_4_k_cu_2d1a93cc_89834cuda3std3__441_GLOBAL__N__99613ddd_4_k_cu_2d1a93cc_89836ignoreE)
_ZN39_INTERNAL_99613ddd_4_k_cu_2d1a93cc_89834cuda3std3__441_GLOBAL__N__99613ddd_4_k_cu_2d1a93cc_89836ignoreE:
	.zero		1
	.type		_ZN39_INTERNAL_99613ddd_4_k_cu_2d1a93cc_89834cute7productE,@object
	.size		_ZN39_INTERNAL_99613ddd_4_k_cu_2d1a93cc_89834cute7productE,(_ZN39_INTERNAL_99613ddd_4_k_cu_2d1a93cc_89834cuda3std3__45__cpo3endE - _ZN39_INTERNAL_99613ddd_4_k_cu_2d1a93cc_89834cute7productE)
_ZN39_INTERNAL_99613ddd_4_k_cu_2d1a93cc_89834cute7productE:
	.zero		1
	.type		_ZN39_INTERNAL_99613ddd_4_k_cu_2d1a93cc_89834cuda3std3__45__cpo3endE,@object
	.size		_ZN39_INTERNAL_99613ddd_4_k_cu_2d1a93cc_89834cuda3std3__45__cpo3endE,(_ZN39_INTERNAL_99613ddd_4_k_cu_2d1a93cc_89834cuda3std3__419piecewise_constructE - _ZN39_INTERNAL_99613ddd_4_k_cu_2d1a93cc_89834cuda3std3__45__cpo3endE)
_ZN39_INTERNAL_99613ddd_4_k_cu_2d1a93cc_89834cuda3std3__45__cpo3endE:
	.zero		1
	.type		_ZN39_INTERNAL_99613ddd_4_k_cu_2d1a93cc_89834cuda3std3__419piecewise_constructE,@object
	.size		_ZN39_INTERNAL_99613ddd_4_k_cu_2d1a93cc_89834cuda3std3__419piecewise_constructE,(_ZN39_INTERNAL_99613ddd_4_k_cu_2d1a93cc_89834cuda3std3__45__cpo4cendE - _ZN39_INTERNAL_99613ddd_4_k_cu_2d1a93cc_89834cuda3std3__419piecewise_constructE)
_ZN39_INTERNAL_99613ddd_4_k_cu_2d1a93cc_89834cuda3std3__419piecewise_constructE:
	.zero		1
	.type		_ZN39_INTERNAL_99613ddd_4_k_cu_2d1a93cc_89834cuda3std3__45__cpo4cendE,@object
	.size		_ZN39_INTERNAL_99613ddd_4_k_cu_2d1a93cc_89834cuda3std3__45__cpo4cendE,(_ZN39_INTERNAL_99613ddd_4_k_cu_2d1a93cc_89834cuda3std6ranges3__45__cpo4swapE - _ZN39_INTERNAL_99613ddd_4_k_cu_2d1a93cc_89834cuda3std3__45__cpo4cendE)
_ZN39_INTERNAL_99613ddd_4_k_cu_2d1a93cc_89834cuda3std3__45__cpo4cendE:
	.zero		1
	.type		_ZN39_INTERNAL_99613ddd_4_k_cu_2d1a93cc_89834cuda3std6ranges3__45__cpo4swapE,@object
	.size		_ZN39_INTERNAL_99613ddd_4_k_cu_2d1a93cc_89834cuda3std6ranges3__45__cpo4swapE,(.L_10 - _ZN39_INTERNAL_99613ddd_4_k_cu_2d1a93cc_89834cuda3std6ranges3__45__cpo4swapE)
_ZN39_INTERNAL_99613ddd_4_k_cu_2d1a93cc_89834cuda3std6ranges3__45__cpo4swapE:
	.zero		1
.L_10:


//--------------------- .nv.constant0._ZN7cutlass13device_kernelINS_4gemm6kernel13GemmUniversalIN4cute5tupleIJiiiiEEENS1_10collective13CollectiveMmaINS1_35MainloopSm100TmaUmmaWarpSpecializedILi5ELi2ELi4ENS5_IJNS4_1CILi2EEESB_NSA_ILi1EEEEEEEENS5_IJNSA_ILi128EEESF_NSA_ILi64EEEEEENS_12float_e4m3_tENS5_IJlSC_lEEESI_SJ_NS4_8TiledMMAINS4_8MMA_AtomIJNS4_10MMA_TraitsINS4_25SM100_MMA_F8F6F4_2x1SM_SSEJSI_SI_fSF_SF_NS4_17integral_constantINS4_4UMMA5MajorELSQ_0EEESR_NSO_INSP_7ScaleInELSS_0EEEST_EEEEEENS4_6LayoutINS5_IJSC_SC_SC_EEENS5_IJNSA_ILi0EEESY_SY_EEEEENS5_IJNS4_10UnderscoreES11_S11_EEEEENS4_28SM100_TMA_2SM_LOAD_MULTICASTENS4_14ComposedLayoutINS4_7SwizzleILi2ELi4ELi3EEENS4_18smem_ptr_flag_bitsILi8EEENSW_INS5_IJNSA_ILi8EEESG_EEENS5_IJSG_SC_EEEEEEEvNS4_8identityENS4_18SM100_TMA_2SM_LOADES1E_vS1F_EENS_8epilogue10collective18CollectiveEpilogueINS1I_23Sm100TmaWarpSpecializedILi2ELi2ELi32ELb0ELb0EEEJNS5_IJSG_SF_SG_EEENS5_IJNSW_ISG_SC_EENSW_INS5_IJNSA_ILi32EEESB_EEENS5_IJSC_SG_EEEEEEEESI_SJ_SI_SJ_NS1I_6fusion15FusionCallbacksIS1M_NS1U_17LinearCombinationISI_fSI_fLNS_15FloatRoundStyleE2EEES1N_S1T_JEEENS4_5SM1004TMEM4LOAD26SM100_TMEM_LOAD_32dp32b32xENS4_13SM90_TMA_LOADENS15_INS16_ILi1ELi4ELi3EEES19_NSW_INS5_IJS1A_S1P_EEENS5_IJS1P_SC_EEEEEEENS4_39AutoVectorizingCopyWithAssumedAlignmentILi128EEENS4_14SM90_TMA_STOREES29_S2B_S2B_EEEvvEEEEvNT_6ParamsE --------------------------
	.section	.nv.constant0._ZN7cutlass13device_kernelINS_4gemm6kernel13GemmUniversalIN4cute5tupleIJiiiiEEENS1_10collective13CollectiveMmaINS1_35MainloopSm100TmaUmmaWarpSpecializedILi5ELi2ELi4ENS5_IJNS4_1CILi2EEESB_NSA_ILi1EEEEEEEENS5_IJNSA_ILi128EEESF_NSA_ILi64EEEEEENS_12float_e4m3_tENS5_IJlSC_lEEESI_SJ_NS4_8TiledMMAINS4_8MMA_AtomIJNS4_10MMA_TraitsINS4_25SM100_MMA_F8F6F4_2x1SM_SSEJSI_SI_fSF_SF_NS4_17integral_constantINS4_4UMMA5MajorELSQ_0EEESR_NSO_INSP_7ScaleInELSS_0EEEST_EEEEEENS4_6LayoutINS5_IJSC_SC_SC_EEENS5_IJNSA_ILi0EEESY_SY_EEEEENS5_IJNS4_10UnderscoreES11_S11_EEEEENS4_28SM100_TMA_2SM_LOAD_MULTICASTENS4_14ComposedLayoutINS4_7SwizzleILi2ELi4ELi3EEENS4_18smem_ptr_flag_bitsILi8EEENSW_INS5_IJNSA_ILi8EEESG_EEENS5_IJSG_SC_EEEEEEEvNS4_8identityENS4_18SM100_TMA_2SM_LOADES1E_vS1F_EENS_8epilogue10collective18CollectiveEpilogueINS1I_23Sm100TmaWarpSpecializedILi2ELi2ELi32ELb0ELb0EEEJNS5_IJSG_SF_SG_EEENS5_IJNSW_ISG_SC_EENSW_INS5_IJNSA_ILi32EEESB_EEENS5_IJSC_SG_EEEEEEEESI_SJ_SI_SJ_NS1I_6fusion15FusionCallbacksIS1M_NS1U_17LinearCombinationISI_fSI_fLNS_15FloatRoundStyleE2EEES1N_S1T_JEEENS4_5SM1004TMEM4LOAD26SM100_TMEM_LOAD_32dp32b32xENS4_13SM90_TMA_LOADENS15_INS16_ILi1ELi4ELi3EEES19_NSW_INS5_IJS1A_S1P_EEENS5_IJS1P_SC_EEEEEEENS4_39AutoVectorizingCopyWithAssumedAlignmentILi128EEENS4_14SM90_TMA_STOREES29_S2B_S2B_EEEvvEEEEvNT_6ParamsE,"a",@progbits
	.sectionflags	@""
	.align	4
.nv.constant0._ZN7cutlass13device_kernelINS_4gemm6kernel13GemmUniversalIN4cute5tupleIJiiiiEEENS1_10collective13CollectiveMmaINS1_35MainloopSm100TmaUmmaWarpSpecializedILi5ELi2ELi4ENS5_IJNS4_1CILi2EEESB_NSA_ILi1EEEEEEEENS5_IJNSA_ILi128EEESF_NSA_ILi64EEEEEENS_12float_e4m3_tENS5_IJlSC_lEEESI_SJ_NS4_8TiledMMAINS4_8MMA_AtomIJNS4_10MMA_TraitsINS4_25SM100_MMA_F8F6F4_2x1SM_SSEJSI_SI_fSF_SF_NS4_17integral_constantINS4_4UMMA5MajorELSQ_0EEESR_NSO_INSP_7ScaleInELSS_0EEEST_EEEEEENS4_6LayoutINS5_IJSC_SC_SC_EEENS5_IJNSA_ILi0EEESY_SY_EEEEENS5_IJNS4_10UnderscoreES11_S11_EEEEENS4_28SM100_TMA_2SM_LOAD_MULTICASTENS4_14ComposedLayoutINS4_7SwizzleILi2ELi4ELi3EEENS4_18smem_ptr_flag_bitsILi8EEENSW_INS5_IJNSA_ILi8EEESG_EEENS5_IJSG_SC_EEEEEEEvNS4_8identityENS4_18SM100_TMA_2SM_LOADES1E_vS1F_EENS_8epilogue10collective18CollectiveEpilogueINS1I_23Sm100TmaWarpSpecializedILi2ELi2ELi32ELb0ELb0EEEJNS5_IJSG_SF_SG_EEENS5_IJNSW_ISG_SC_EENSW_INS5_IJNSA_ILi32EEESB_EEENS5_IJSC_SG_EEEEEEEESI_SJ_SI_SJ_NS1I_6fusion15FusionCallbacksIS1M_NS1U_17LinearCombinationISI_fSI_fLNS_15FloatRoundStyleE2EEES1N_S1T_JEEENS4_5SM1004TMEM4LOAD26SM100_TMEM_LOAD_32dp32b32xENS4_13SM90_TMA_LOADENS15_INS16_ILi1ELi4ELi3EEES19_NSW_INS5_IJS1A_S1P_EEENS5_IJS1P_SC_EEEEEEENS4_39AutoVectorizingCopyWithAssumedAlignmentILi128EEENS4_14SM90_TMA_STOREES29_S2B_S2B_EEEvvEEEEvNT_6ParamsE:
	.zero		2944


//--------------------- SYMBOLS --------------------------

	.type		.nv.reservedSmem.offset0,@object
	.size		.nv.reservedSmem.offset0,0x4
	.type		.nv.reservedSmem.cap,@object
	.size		.nv.reservedSmem.cap,0x4
	.type		__assertfail,@function
